// auto-generated by cutlass_sweep.gemm — config: {"arch": "sm_90", "cluster_m": 1, "cluster_n": 2, "dtype": "fp16", "stages": 3, "tile_k": 128, "tile_m": 128, "tile_n": 128}
#include "cutlass/cutlass.h"
#include "cutlass/gemm/collective/collective_builder.hpp"
#include "cutlass/gemm/device/gemm_universal_adapter.h"
#include "cutlass/gemm/kernel/gemm_universal.hpp"
#include "cutlass/epilogue/collective/collective_builder.hpp"

using ElemA = cutlass::half_t;
using ElemB = cutlass::half_t;
using ElemCD = cutlass::half_t;
using Acc  = float;
using TileShape    = cute::Shape<cute::_128, cute::_128, cute::_128>;
using ClusterShape = cute::Shape<cute::_1, cute::_2, cute::_1>;

using CollectiveEpilogue = typename cutlass::epilogue::collective::CollectiveBuilder<
    cutlass::arch::Sm90, cutlass::arch::OpClassTensorOp,
    TileShape, ClusterShape,
    cutlass::epilogue::collective::EpilogueTileAuto,
    Acc, Acc,
    ElemCD, cutlass::layout::RowMajor, 128 / cutlass::sizeof_bits<ElemCD>::value,
    ElemCD, cutlass::layout::RowMajor, 128 / cutlass::sizeof_bits<ElemCD>::value,
    cutlass::epilogue::collective::EpilogueScheduleAuto
  >::CollectiveOp;

using CollectiveMainloop = typename cutlass::gemm::collective::CollectiveBuilder<
    cutlass::arch::Sm90, cutlass::arch::OpClassTensorOp,
    ElemA, cutlass::layout::RowMajor, 128 / cutlass::sizeof_bits<ElemA>::value,
    ElemB, cutlass::layout::ColumnMajor, 128 / cutlass::sizeof_bits<ElemB>::value,
    Acc,
    TileShape, ClusterShape,
    cutlass::gemm::collective::StageCount<3>,
    cutlass::gemm::collective::KernelScheduleAuto
  >::CollectiveOp;

using GemmKernel = cutlass::gemm::kernel::GemmUniversal<
    cute::Shape<int,int,int,int>,
    CollectiveMainloop,
    CollectiveEpilogue
>;
using Gemm = cutlass::gemm::device::GemmUniversalAdapter<GemmKernel>;

// Force the device kernel symbol into the cubin without needing a host main.
auto* _anchor = &cutlass::device_kernel<GemmKernel>;


// ===== COMPILED SASS (sm_90a) =====

	.target	sm_90a

	.elftype	@"ET_EXEC"


//--------------------- .note.nv.tkinfo           --------------------------
	.section	.note.nv.tkinfo,"",@"SHT_NOTE"
	.sectionflags	@"SHF_NOTE_NV_TKINFO"
	.tkinfo
        /*0018*/ 	.word	0x00000002
        /*0030*/ 	.string	""
        /*0030*/ 	.string	"ptxas"
        /*0030*/ 	.string	"Cuda compilation tools, release 13.0, V13.0.88"
        /*0030*/ 	.string	"Build cuda_13.0.r13.0/compiler.36424714_0"
        /*0030*/ 	.string	"-arch sm_90a -m 64 "



//--------------------- .note.nv.cuinfo           --------------------------
	.section	.note.nv.cuinfo,"",@"SHT_NOTE"
	.sectionflags	@"SHF_NOTE_NV_CUINFO"
        /*0018*/ 	.short	0x0002
        /*001a*/ 	.short	0x005a
        /*001c*/ 	.short	0x0082
	.zero		2


//--------------------- .nv.info                  --------------------------
	.section	.nv.info,"",@"SHT_CUDA_INFO"
	.align	4


	//----- nvinfo : EIATTR_REGCOUNT
	.align		4
        /*0000*/ 	.byte	0x04, 0x2f
        /*0002*/ 	.short	(.L_15 - .L_14)
	.align		4
.L_14:
        /*0004*/ 	.word	index@(_ZN7cutlass13device_kernelINS_4gemm6kernel13GemmUniversalIN4cute5tupleIJiiiiEEENS1_10collective13CollectiveMmaINS1_34MainloopSm90TmaGmmaWarpSpecializedILi3ENS5_IJNS4_1CILi1EEENSA_ILi2EEESB_EEENS1_35KernelTmaWarpSpecializedCooperativeEEENS5_IJNSA_ILi128EEESG_SG_EEENS_6half_tENS5_IJlSB_lEEESI_SJ_NS4_8TiledMMAINS4_8MMA_AtomIJNS4_4SM904GMMA26MMA_64x128x16_F32F16F16_SSILNSN_5MajorE0ELSP_0ELNSN_7ScaleInE1ELSQ_1EEEEEENS4_6LayoutINS5_IJSC_SB_SB_EEENS5_IJSB_NSA_ILi0EEESV_EEEEENS5_IJNS4_10UnderscoreESY_SY_EEEEENS4_23SM90_TMA_LOAD_MULTICASTENS4_14ComposedLayoutINS4_7SwizzleILi3ELi4ELi3EEENS4_18smem_ptr_flag_bitsILi16EEENST_INS5_IJNSA_ILi8EEENSA_ILi64EEEEEENS5_IJS18_SB_EEEEEEEvNS4_8identityENS4_13SM90_TMA_LOADES1C_vS1D_EENS_8epilogue10collective6detail29Sm90TmaWarpSpecializedAdapterINS1H_15DefaultEpilogueISI_SJ_SJ_NS1G_6thread17LinearCombinationISI_Li1EffLNS1L_9ScaleType4KindE0ELNS_15FloatRoundStyleE2ESI_EENS1_15EpilogueDefaultEEEEEvvEEEEvNT_6ParamsE)
        /*0008*/ 	.word	0x000000a8


	//----- nvinfo : EIATTR_FRAME_SIZE
	.align		4
.L_15:
        /*000c*/ 	.byte	0x04, 0x11
        /*000e*/ 	.short	(.L_17 - .L_16)
	.align		4
.L_16:
        /*0010*/ 	.word	index@(_ZN7cutlass13device_kernelINS_4gemm6kernel13GemmUniversalIN4cute5tupleIJiiiiEEENS1_10collective13CollectiveMmaINS1_34MainloopSm90TmaGmmaWarpSpecializedILi3ENS5_IJNS4_1CILi1EEENSA_ILi2EEESB_EEENS1_35KernelTmaWarpSpecializedCooperativeEEENS5_IJNSA_ILi128EEESG_SG_EEENS_6half_tENS5_IJlSB_lEEESI_SJ_NS4_8TiledMMAINS4_8MMA_AtomIJNS4_4SM904GMMA26MMA_64x128x16_F32F16F16_SSILNSN_5MajorE0ELSP_0ELNSN_7ScaleInE1ELSQ_1EEEEEENS4_6LayoutINS5_IJSC_SB_SB_EEENS5_IJSB_NSA_ILi0EEESV_EEEEENS5_IJNS4_10UnderscoreESY_SY_EEEEENS4_23SM90_TMA_LOAD_MULTICASTENS4_14ComposedLayoutINS4_7SwizzleILi3ELi4ELi3EEENS4_18smem_ptr_flag_bitsILi16EEENST_INS5_IJNSA_ILi8EEENSA_ILi64EEEEEENS5_IJS18_SB_EEEEEEEvNS4_8identityENS4_13SM90_TMA_LOADES1C_vS1D_EENS_8epilogue10collective6detail29Sm90TmaWarpSpecializedAdapterINS1H_15DefaultEpilogueISI_SJ_SJ_NS1G_6thread17LinearCombinationISI_Li1EffLNS1L_9ScaleType4KindE0ELNS_15FloatRoundStyleE2ESI_EENS1_15EpilogueDefaultEEEEEvvEEEEvNT_6ParamsE)
        /*0014*/ 	.word	0x00000000


	//----- nvinfo : EIATTR_MIN_STACK_SIZE
	.align		4
.L_17:
        /*0018*/ 	.byte	0x04, 0x12
        /*001a*/ 	.short	(.L_19 - .L_18)
	.align		4
.L_18:
        /*001c*/ 	.word	index@(_ZN7cutlass13device_kernelINS_4gemm6kernel13GemmUniversalIN4cute5tupleIJiiiiEEENS1_10collective13CollectiveMmaINS1_34MainloopSm90TmaGmmaWarpSpecializedILi3ENS5_IJNS4_1CILi1EEENSA_ILi2EEESB_EEENS1_35KernelTmaWarpSpecializedCooperativeEEENS5_IJNSA_ILi128EEESG_SG_EEENS_6half_tENS5_IJlSB_lEEESI_SJ_NS4_8TiledMMAINS4_8MMA_AtomIJNS4_4SM904GMMA26MMA_64x128x16_F32F16F16_SSILNSN_5MajorE0ELSP_0ELNSN_7ScaleInE1ELSQ_1EEEEEENS4_6LayoutINS5_IJSC_SB_SB_EEENS5_IJSB_NSA_ILi0EEESV_EEEEENS5_IJNS4_10UnderscoreESY_SY_EEEEENS4_23SM90_TMA_LOAD_MULTICASTENS4_14ComposedLayoutINS4_7SwizzleILi3ELi4ELi3EEENS4_18smem_ptr_flag_bitsILi16EEENST_INS5_IJNSA_ILi8EEENSA_ILi64EEEEEENS5_IJS18_SB_EEEEEEEvNS4_8identityENS4_13SM90_TMA_LOADES1C_vS1D_EENS_8epilogue10collective6detail29Sm90TmaWarpSpecializedAdapterINS1H_15DefaultEpilogueISI_SJ_SJ_NS1G_6thread17LinearCombinationISI_Li1EffLNS1L_9ScaleType4KindE0ELNS_15FloatRoundStyleE2ESI_EENS1_15EpilogueDefaultEEEEEvvEEEEvNT_6ParamsE)
        /*0020*/ 	.word	0x00000000
.L_19:


//--------------------- .nv.compat                --------------------------
	.section	.nv.compat,"",@"SHT_CUDA_COMPAT_INFO"
	.align	4
        /*0000*/ 	.byte	0x02, 0x09, 0x01, 0x00, 0x02, 0x02, 0x04, 0x00, 0x02, 0x05, 0x05, 0x00, 0x03, 0x07, 0x01, 0x01
        /*0010*/ 	.byte	0x02, 0x03, 0x01, 0x00, 0x02, 0x06, 0x01, 0x00, 0x04, 0x0b, 0x08, 0x00, 0x00, 0x00, 0x00, 0x00
        /*0020*/ 	.byte	0x00, 0x00, 0x00, 0x00


//--------------------- .nv.info._ZN7cutlass13device_kernelINS_4gemm6kernel13GemmUniversalIN4cute5tupleIJiiiiEEENS1_10collective13CollectiveMmaINS1_34MainloopSm90TmaGmmaWarpSpecializedILi3ENS5_IJNS4_1CILi1EEENSA_ILi2EEESB_EEENS1_35KernelTmaWarpSpecializedCooperativeEEENS5_IJNSA_ILi128EEESG_SG_EEENS_6half_tENS5_IJlSB_lEEESI_SJ_NS4_8TiledMMAINS4_8MMA_AtomIJNS4_4SM904GMMA26MMA_64x128x16_F32F16F16_SSILNSN_5MajorE0ELSP_0ELNSN_7ScaleInE1ELSQ_1EEEEEENS4_6LayoutINS5_IJSC_SB_SB_EEENS5_IJSB_NSA_ILi0EEESV_EEEEENS5_IJNS4_10UnderscoreESY_SY_EEEEENS4_23SM90_TMA_LOAD_MULTICASTENS4_14ComposedLayoutINS4_7SwizzleILi3ELi4ELi3EEENS4_18smem_ptr_flag_bitsILi16EEENST_INS5_IJNSA_ILi8EEENSA_ILi64EEEEEENS5_IJS18_SB_EEEEEEEvNS4_8identityENS4_13SM90_TMA_LOADES1C_vS1D_EENS_8epilogue10collective6detail29Sm90TmaWarpSpecializedAdapterINS1H_15DefaultEpilogueISI_SJ_SJ_NS1G_6thread17LinearCombinationISI_Li1EffLNS1L_9ScaleType4KindE0ELNS_15FloatRoundStyleE2ESI_EENS1_15EpilogueDefaultEEEEEvvEEEEvNT_6ParamsE --------------------------
	.section	.nv.info._ZN7cutlass13device_kernelINS_4gemm6kernel13GemmUniversalIN4cute5tupleIJiiiiEEENS1_10collective13CollectiveMmaINS1_34MainloopSm90TmaGmmaWarpSpecializedILi3ENS5_IJNS4_1CILi1EEENSA_ILi2EEESB_EEENS1_35KernelTmaWarpSpecializedCooperativeEEENS5_IJNSA_ILi128EEESG_SG_EEENS_6half_tENS5_IJlSB_lEEESI_SJ_NS4_8TiledMMAINS4_8MMA_AtomIJNS4_4SM904GMMA26MMA_64x128x16_F32F16F16_SSILNSN_5MajorE0ELSP_0ELNSN_7ScaleInE1ELSQ_1EEEEEENS4_6LayoutINS5_IJSC_SB_SB_EEENS5_IJSB_NSA_ILi0EEESV_EEEEENS5_IJNS4_10UnderscoreESY_SY_EEEEENS4_23SM90_TMA_LOAD_MULTICASTENS4_14ComposedLayoutINS4_7SwizzleILi3ELi4ELi3EEENS4_18smem_ptr_flag_bitsILi16EEENST_INS5_IJNSA_ILi8EEENSA_ILi64EEEEEENS5_IJS18_SB_EEEEEEEvNS4_8identityENS4_13SM90_TMA_LOADES1C_vS1D_EENS_8epilogue10collective6detail29Sm90TmaWarpSpecializedAdapterINS1H_15DefaultEpilogueISI_SJ_SJ_NS1G_6thread17LinearCombinationISI_Li1EffLNS1L_9ScaleType4KindE0ELNS_15FloatRoundStyleE2ESI_EENS1_15EpilogueDefaultEEEEEvvEEEEvNT_6ParamsE,"",@"SHT_CUDA_INFO"
	.sectionflags	@""
	.align	4


	//----- nvinfo : EIATTR_CUDA_API_VERSION
	.align		4
        /*0000*/ 	.byte	0x04, 0x37
        /*0002*/ 	.short	(.L_21 - .L_20)
.L_20:
        /*0004*/ 	.word	0x00000082


	//----- nvinfo : EIATTR_KPARAM_INFO
	.align		4
.L_21:
        /*0008*/ 	.byte	0x04, 0x17
        /*000a*/ 	.short	(.L_23 - .L_22)
.L_22:
        /*000c*/ 	.word	0x00000000
        /*0010*/ 	.short	0x0000
        /*0012*/ 	.short	0x0070
        /*0014*/ 	.byte	0x00, 0xf0, 0x01, 0x10


	//----- nvinfo : EIATTR_SPARSE_MMA_MASK
	.align		4
.L_23:
        /*0018*/ 	.byte	0x03, 0x50
        /*001a*/ 	.short	0x0000


	//----- nvinfo : EIATTR_MAXREG_COUNT
	.align		4
        /*001c*/ 	.byte	0x03, 0x1b
        /*001e*/ 	.short	0x00a8


	//----- nvinfo : EIATTR_NUM_BARRIERS
	.align		4
        /*0020*/ 	.byte	0x02, 0x4c
        /*0022*/ 	.byte	0x01
	.zero		1


	//----- nvinfo : EIATTR_EXTERNS
	.align		4
        /*0024*/ 	.byte	0x04, 0x0f
        /*0026*/ 	.short	(.L_25 - .L_24)


	//   ....[0]....
	.align		4
.L_24:
        /*0028*/ 	.word	index@(__assertfail)


	//----- nvinfo : EIATTR_MERCURY_ISA_VERSION
	.align		4
.L_25:
        /*002c*/ 	.byte	0x03, 0x5f
        /*002e*/ 	.short	0x0101


	//----- nvinfo : EIATTR_INT_WARP_WIDE_INSTR_OFFSETS
	.align		4
        /*0030*/ 	.byte	0x04, 0x31
        /*0032*/ 	.short	(.L_27 - .L_26)


	//   ....[0]....
.L_26:
        /*0034*/ 	.word	0x00000410


	//   ....[1]....
        /*0038*/ 	.word	0x00000430


	//   ....[2]....
        /*003c*/ 	.word	0x00000600


	//   ....[3]....
        /*0040*/ 	.word	0x000021f0


	//----- nvinfo : EIATTR_COOP_GROUP_MASK_REGIDS
	.align		4
.L_27:
        /*0044*/ 	.byte	0x04, 0x29
        /*0046*/ 	.short	(.L_29 - .L_28)


	//   ....[0]....
.L_28:
        /*0048*/ 	.word	0xffffffff


	//   ....[1]....
        /*004c*/ 	.word	0xffffffff


	//   ....[2]....
        /*0050*/ 	.word	0xffffffff


	//   ....[3]....
        /*0054*/ 	.word	0xffffffff


	//   ....[4]....
        /*0058*/ 	.word	0xffffffff


	//   ....[5]....
        /*005c*/ 	.word	0xffffffff


	//----- nvinfo : EIATTR_COOP_GROUP_INSTR_OFFSETS
	.align		4
.L_29:
        /*0060*/ 	.byte	0x04, 0x28
        /*0062*/ 	.short	(.L_31 - .L_30)


	//   ....[0]....
.L_30:
        /*0064*/ 	.word	0x00000060


	//   ....[1]....
        /*0068*/ 	.word	0x00000070


	//   ....[2]....
        /*006c*/ 	.word	0x00000130


	//   ....[3]....
        /*0070*/ 	.word	0x000002b0


	//   ....[4]....
        /*0074*/ 	.word	0x00000770


	//   ....[5]....
        /*0078*/ 	.word	0x000013f0


	//----- nvinfo : EIATTR_REG_RECONFIG
	.align		4
.L_31:
        /*007c*/ 	.byte	0x01, 0x54
	.zero		2


	//----- nvinfo : EIATTR_SYSCALL_OFFSETS
	.align		4
        /*0080*/ 	.byte	0x04, 0x46
        /*0082*/ 	.short	(.L_33 - .L_32)


	//   ....[0]....
.L_32:
        /*0084*/ 	.word	0x000015e0


	//----- nvinfo : EIATTR_MBARRIER_INSTR_OFFSETS
	.align		4
.L_33:
        /*0088*/ 	.byte	0x04, 0x39
        /*008a*/ 	.short	(.L_35 - .L_34)


	//   ....[0]....
.L_34:
        /*008c*/ 	.word	0x00000230
        /*0090*/ 	.word	0x000000ff
        /*0094*/ 	.word	0x00000000
        /*0098*/ 	.short	0x0100
        /*009a*/ 	.byte	0x08
	.zero		1


	//   ....[1]....
        /*009c*/ 	.word	0x00000240
        /*00a0*/ 	.word	0x000000ff
        /*00a4*/ 	.word	0x00000018
        /*00a8*/ 	.short	0x0100
        /*00aa*/ 	.byte	0x08
	.zero		1


	//   ....[2]....
        /*00ac*/ 	.word	0x00000250
        /*00b0*/ 	.word	0x000000ff
        /*00b4*/ 	.word	0x00000008
        /*00b8*/ 	.short	0x0100
        /*00ba*/ 	.byte	0x08
	.zero		1


	//   ....[3]....
        /*00bc*/ 	.word	0x00000260
        /*00c0*/ 	.word	0x000000ff
        /*00c4*/ 	.word	0x00000020
        /*00c8*/ 	.short	0x0100
        /*00ca*/ 	.byte	0x08
	.zero		1


	//   ....[4]....
        /*00cc*/ 	.word	0x00000270
        /*00d0*/ 	.word	0x000000ff
        /*00d4*/ 	.word	0x00000010
        /*00d8*/ 	.short	0x0100
        /*00da*/ 	.byte	0x08
	.zero		1


	//   ....[5]....
        /*00dc*/ 	.word	0x00000280
        /*00e0*/ 	.word	0x000000ff
        /*00e4*/ 	.word	0x00000028
        /*00e8*/ 	.short	0x0100
        /*00ea*/ 	.byte	0x08
	.zero		1


	//   ....[6]....
        /*00ec*/ 	.word	0x000006a0
        /*00f0*/ 	.word	0x000000ff
        /*00f4*/ 	.word	0x00000040
        /*00f8*/ 	.short	0x0100
        /*00fa*/ 	.byte	0x06
	.zero		1


	//   ....[7]....
        /*00fc*/ 	.word	0x00000720
        /*0100*/ 	.word	0x000000ff
        /*0104*/ 	.word	0x00000048
        /*0108*/ 	.short	0x0100
        /*010a*/ 	.byte	0x06
	.zero		1


	//   ....[8]....
        /*010c*/ 	.word	0x000016a0
        /*0110*/ 	.word	0x00000003
        /*0114*/ 	.word	0x00000000
        /*0118*/ 	.short	0x010a
        /*011a*/ 	.byte	0x3f
	.zero		1


	//   ....[9]....
        /*011c*/ 	.word	0x00001700
        /*0120*/ 	.word	0x00000003
        /*0124*/ 	.word	0x00000000
        /*0128*/ 	.short	0x010a
        /*012a*/ 	.byte	0x3f
	.zero		1


	//   ....[10]....
        /*012c*/ 	.word	0x00001c40
        /*0130*/ 	.word	0x00000005
        /*0134*/ 	.word	0x00000000
        /*0138*/ 	.short	0x010a
        /*013a*/ 	.byte	0x3f
	.zero		1


	//   ....[11]....
        /*013c*/ 	.word	0x00001c80
        /*0140*/ 	.word	0x00000005
        /*0144*/ 	.word	0x00000000
        /*0148*/ 	.short	0x010a
        /*014a*/ 	.byte	0x3f
	.zero		1


	//   ....[12]....
        /*014c*/ 	.word	0x000020a0
        /*0150*/ 	.word	0x00000004
        /*0154*/ 	.word	0x00000000
        /*0158*/ 	.short	0x0101
        /*015a*/ 	.byte	0x3f
	.zero		1


	//   ....[13]....
        /*015c*/ 	.word	0x00002290
        /*0160*/ 	.word	0x00000000
        /*0164*/ 	.word	0x00000000
        /*0168*/ 	.short	0x0101
        /*016a*/ 	.byte	0x3f
	.zero		1


	//   ....[14]....
        /*016c*/ 	.word	0x00007350
        /*0170*/ 	.word	0x00000017
        /*0174*/ 	.word	0x00000018
        /*0178*/ 	.short	0x010a
        /*017a*/ 	.byte	0x3f
	.zero		1


	//   ....[15]....
        /*017c*/ 	.word	0x000077a0
        /*0180*/ 	.word	0x00000006
        /*0184*/ 	.word	0x00000048
        /*0188*/ 	.short	0x0101
        /*018a*/ 	.byte	0x3f
	.zero		1


	//   ....[16]....
        /*018c*/ 	.word	0x00007ee0
        /*0190*/ 	.word	0x00000007
        /*0194*/ 	.word	0x00000000
        /*0198*/ 	.short	0x010a
        /*019a*/ 	.byte	0x3f
	.zero		1


	//   ....[17]....
        /*019c*/ 	.word	0x00007f60
        /*01a0*/ 	.word	0x00000004
        /*01a4*/ 	.word	0x00000000
        /*01a8*/ 	.short	0x010a
        /*01aa*/ 	.byte	0x3f
	.zero		1


	//   ....[18]....
        /*01ac*/ 	.word	0x00007ff0
        /*01b0*/ 	.word	0x00000005
        /*01b4*/ 	.word	0x00000000
        /*01b8*/ 	.short	0x010a
        /*01ba*/ 	.byte	0x3f
	.zero		1


	//   ....[19]....
        /*01bc*/ 	.word	0x00008050
        /*01c0*/ 	.word	0x00000003
        /*01c4*/ 	.word	0x00000000
        /*01c8*/ 	.short	0x010a
        /*01ca*/ 	.byte	0x3f
	.zero		1


	//   ....[20]....
        /*01cc*/ 	.word	0x000080a0
        /*01d0*/ 	.word	0x00000005
        /*01d4*/ 	.word	0x00000000
        /*01d8*/ 	.short	0x010a
        /*01da*/ 	.byte	0x3f
	.zero		1


	//   ....[21]....
        /*01dc*/ 	.word	0x00008170
        /*01e0*/ 	.word	0x00000017
        /*01e4*/ 	.word	0x00000018
        /*01e8*/ 	.short	0x010a
        /*01ea*/ 	.byte	0x3f
	.zero		1


	//   ....[22]....
        /*01ec*/ 	.word	0x00008240
        /*01f0*/ 	.word	0x00000007
        /*01f4*/ 	.word	0x00000000
        /*01f8*/ 	.short	0x010a
        /*01fa*/ 	.byte	0x3f
	.zero		1


	//   ....[23]....
        /*01fc*/ 	.word	0x00008290
        /*0200*/ 	.word	0x00000004
        /*0204*/ 	.word	0x00000000
        /*0208*/ 	.short	0x010a
        /*020a*/ 	.byte	0x3f
	.zero		1


	//----- nvinfo : EIATTR_NUM_MBARRIERS
	.align		4
.L_35:
        /*020c*/ 	.byte	0x03, 0x38
        /*020e*/ 	.short	0x0008


	//----- nvinfo : EIATTR_EXIT_INSTR_OFFSETS
	.align		4
        /*0210*/ 	.byte	0x04, 0x1c
        /*0212*/ 	.short	(.L_37 - .L_36)


	//   ....[0]....
.L_36:
        /*0214*/ 	.word	0x00000940


	//   ....[1]....
        /*0218*/ 	.word	0x00001150


	//   ....[2]....
        /*021c*/ 	.word	0x00006ae0


	//   ....[3]....
        /*0220*/ 	.word	0x00007040


	//   ....[4]....
        /*0224*/ 	.word	0x00008040


	//----- nvinfo : EIATTR_MAX_THREADS
	.align		4
.L_37:
        /*0228*/ 	.byte	0x04, 0x05
        /*022a*/ 	.short	(.L_39 - .L_38)
.L_38:
        /*022c*/ 	.word	0x00000180
        /*0230*/ 	.word	0x00000001
        /*0234*/ 	.word	0x00000001


	//----- nvinfo : EIATTR_CRS_STACK_SIZE
	.align		4
.L_39:
        /*0238*/ 	.byte	0x04, 0x1e
        /*023a*/ 	.short	(.L_41 - .L_40)
.L_40:
        /*023c*/ 	.word	0x00000000


	//----- nvinfo : EIATTR_CBANK_PARAM_SIZE
	.align		4
.L_41:
        /*0240*/ 	.byte	0x03, 0x19
        /*0242*/ 	.short	0x0470


	//----- nvinfo : EIATTR_PARAM_CBANK
	.align		4
        /*0244*/ 	.byte	0x04, 0x0a
        /*0246*/ 	.short	(.L_43 - .L_42)
	.align		4
.L_42:
        /*0248*/ 	.word	index@(.nv.constant0._ZN7cutlass13device_kernelINS_4gemm6kernel13GemmUniversalIN4cute5tupleIJiiiiEEENS1_10collective13CollectiveMmaINS1_34MainloopSm90TmaGmmaWarpSpecializedILi3ENS5_IJNS4_1CILi1EEENSA_ILi2EEESB_EEENS1_35KernelTmaWarpSpecializedCooperativeEEENS5_IJNSA_ILi128EEESG_SG_EEENS_6half_tENS5_IJlSB_lEEESI_SJ_NS4_8TiledMMAINS4_8MMA_AtomIJNS4_4SM904GMMA26MMA_64x128x16_F32F16F16_SSILNSN_5MajorE0ELSP_0ELNSN_7ScaleInE1ELSQ_1EEEEEENS4_6LayoutINS5_IJSC_SB_SB_EEENS5_IJSB_NSA_ILi0EEESV_EEEEENS5_IJNS4_10UnderscoreESY_SY_EEEEENS4_23SM90_TMA_LOAD_MULTICASTENS4_14ComposedLayoutINS4_7SwizzleILi3ELi4ELi3EEENS4_18smem_ptr_flag_bitsILi16EEENST_INS5_IJNSA_ILi8EEENSA_ILi64EEEEEENS5_IJS18_SB_EEEEEEEvNS4_8identityENS4_13SM90_TMA_LOADES1C_vS1D_EENS_8epilogue10collective6detail29Sm90TmaWarpSpecializedAdapterINS1H_15DefaultEpilogueISI_SJ_SJ_NS1G_6thread17LinearCombinationISI_Li1EffLNS1L_9ScaleType4KindE0ELNS_15FloatRoundStyleE2ESI_EENS1_15EpilogueDefaultEEEEEvvEEEEvNT_6ParamsE)
        /*024c*/ 	.short	0x0210
        /*024e*/ 	.short	0x0470


	//----- nvinfo : EIATTR_SW_WAR
	.align		4
.L_43:
        /*0250*/ 	.byte	0x04, 0x36
        /*0252*/ 	.short	(.L_45 - .L_44)
.L_44:
        /*0254*/ 	.word	0x00000008
.L_45:


//--------------------- .nv.callgraph             --------------------------
	.section	.nv.callgraph,"",@"SHT_CUDA_CALLGRAPH"
	.align	4
	.sectionentsize	8
	.align		4
        /*0000*/ 	.word	0x00000000
	.align		4
        /*0004*/ 	.word	0xffffffff
	.align		4
        /*0008*/ 	.word	index@(_ZN7cutlass13device_kernelINS_4gemm6kernel13GemmUniversalIN4cute5tupleIJiiiiEEENS1_10collective13CollectiveMmaINS1_34MainloopSm90TmaGmmaWarpSpecializedILi3ENS5_IJNS4_1CILi1EEENSA_ILi2EEESB_EEENS1_35KernelTmaWarpSpecializedCooperativeEEENS5_IJNSA_ILi128EEESG_SG_EEENS_6half_tENS5_IJlSB_lEEESI_SJ_NS4_8TiledMMAINS4_8MMA_AtomIJNS4_4SM904GMMA26MMA_64x128x16_F32F16F16_SSILNSN_5MajorE0ELSP_0ELNSN_7ScaleInE1ELSQ_1EEEEEENS4_6LayoutINS5_IJSC_SB_SB_EEENS5_IJSB_NSA_ILi0EEESV_EEEEENS5_IJNS4_10UnderscoreESY_SY_EEEEENS4_23SM90_TMA_LOAD_MULTICASTENS4_14ComposedLayoutINS4_7SwizzleILi3ELi4ELi3EEENS4_18smem_ptr_flag_bitsILi16EEENST_INS5_IJNSA_ILi8EEENSA_ILi64EEEEEENS5_IJS18_SB_EEEEEEEvNS4_8identityENS4_13SM90_TMA_LOADES1C_vS1D_EENS_8epilogue10collective6detail29Sm90TmaWarpSpecializedAdapterINS1H_15DefaultEpilogueISI_SJ_SJ_NS1G_6thread17LinearCombinationISI_Li1EffLNS1L_9ScaleType4KindE0ELNS_15FloatRoundStyleE2ESI_EENS1_15EpilogueDefaultEEEEEvvEEEEvNT_6ParamsE)
	.align		4
        /*000c*/ 	.word	index@(__assertfail)
	.align		4
        /*0010*/ 	.word	0x00000000
	.align		4
        /*0014*/ 	.word	0xfffffffe
	.align		4
        /*0018*/ 	.word	0x00000000
	.align		4
        /*001c*/ 	.word	0xfffffffd
	.align		4
        /*0020*/ 	.word	0x00000000
	.align		4
        /*0024*/ 	.word	0xfffffffc


//--------------------- .nv.constant4             --------------------------
	.section	.nv.constant4,"a",@progbits
	.align	8
	.align		8
.nv.constant4:
        /*0000*/ 	.dword	__assertfail
	.align		8
        /*0008*/ 	.dword	__unnamed_1
	.align		8
        /*0010*/ 	.dword	_ZN39_INTERNAL_7e65d15b_4_k_cu_cf8546a1_28394cuda3std3__45__cpo5beginE
	.align		8
        /*0018*/ 	.dword	_ZN39_INTERNAL_7e65d15b_4_k_cu_cf8546a1_28394cuda3std3__45__cpo3endE
	.align		8
        /*0020*/ 	.dword	_ZN39_INTERNAL_7e65d15b_4_k_cu_cf8546a1_28394cuda3std3__45__cpo6cbeginE
	.align		8
        /*0028*/ 	.dword	_ZN39_INTERNAL_7e65d15b_4_k_cu_cf8546a1_28394cuda3std3__45__cpo4cendE
	.align		8
        /*0030*/ 	.dword	_ZN39_INTERNAL_7e65d15b_4_k_cu_cf8546a1_28394cuda3std3__441_GLOBAL__N__7e65d15b_4_k_cu_cf8546a1_28396ignoreE
	.align		8
        /*0038*/ 	.dword	_ZN39_INTERNAL_7e65d15b_4_k_cu_cf8546a1_28394cuda3std3__419piecewise_constructE
	.align		8
        /*0040*/ 	.dword	_ZN39_INTERNAL_7e65d15b_4_k_cu_cf8546a1_28394cuda3std3__48in_placeE
	.align		8
        /*0048*/ 	.dword	_ZN39_INTERNAL_7e65d15b_4_k_cu_cf8546a1_28394cuda3std6ranges3__45__cpo4swapE
	.align		8
        /*0050*/ 	.dword	_ZN39_INTERNAL_7e65d15b_4_k_cu_cf8546a1_28394cuda3std6ranges3__45__cpo9iter_moveE
	.align		8
        /*0058*/ 	.dword	_ZN39_INTERNAL_7e65d15b_4_k_cu_cf8546a1_28394cute7productE
	.align		8
        /*0060*/ 	.dword	_ZN39_INTERNAL_7e65d15b_4_k_cu_cf8546a1_28394cute1_E
	.align		8
        /*0068*/ 	.dword	$str$22
	.align		8
        /*0070*/ 	.dword	$str$23


//--------------------- .text._ZN7cutlass13device_kernelINS_4gemm6kernel13GemmUniversalIN4cute5tupleIJiiiiEEENS1_10collective13CollectiveMmaINS1_34MainloopSm90TmaGmmaWarpSpecializedILi3ENS5_IJNS4_1CILi1EEENSA_ILi2EEESB_EEENS1_35KernelTmaWarpSpecializedCooperativeEEENS5_IJNSA_ILi128EEESG_SG_EEENS_6half_tENS5_IJlSB_lEEESI_SJ_NS4_8TiledMMAINS4_8MMA_AtomIJNS4_4SM904GMMA26MMA_64x128x16_F32F16F16_SSILNSN_5MajorE0ELSP_0ELNSN_7ScaleInE1ELSQ_1EEEEEENS4_6LayoutINS5_IJSC_SB_SB_EEENS5_IJSB_NSA_ILi0EEESV_EEEEENS5_IJNS4_10UnderscoreESY_SY_EEEEENS4_23SM90_TMA_LOAD_MULTICASTENS4_14ComposedLayoutINS4_7SwizzleILi3ELi4ELi3EEENS4_18smem_ptr_flag_bitsILi16EEENST_INS5_IJNSA_ILi8EEENSA_ILi64EEEEEENS5_IJS18_SB_EEEEEEEvNS4_8identityENS4_13SM90_TMA_LOADES1C_vS1D_EENS_8epilogue10collective6detail29Sm90TmaWarpSpecializedAdapterINS1H_15DefaultEpilogueISI_SJ_SJ_NS1G_6thread17LinearCombinationISI_Li1EffLNS1L_9ScaleType4KindE0ELNS_15FloatRoundStyleE2ESI_EENS1_15EpilogueDefaultEEEEEvvEEEEvNT_6ParamsE --------------------------
	.section	.text._ZN7cutlass13device_kernelINS_4gemm6kernel13GemmUniversalIN4cute5tupleIJiiiiEEENS1_10collective13CollectiveMmaINS1_34MainloopSm90TmaGmmaWarpSpecializedILi3ENS5_IJNS4_1CILi1EEENSA_ILi2EEESB_EEENS1_35KernelTmaWarpSpecializedCooperativeEEENS5_IJNSA_ILi128EEESG_SG_EEENS_6half_tENS5_IJlSB_lEEESI_SJ_NS4_8TiledMMAINS4_8MMA_AtomIJNS4_4SM904GMMA26MMA_64x128x16_F32F16F16_SSILNSN_5MajorE0ELSP_0ELNSN_7ScaleInE1ELSQ_1EEEEEENS4_6LayoutINS5_IJSC_SB_SB_EEENS5_IJSB_NSA_ILi0EEESV_EEEEENS5_IJNS4_10UnderscoreESY_SY_EEEEENS4_23SM90_TMA_LOAD_MULTICASTENS4_14ComposedLayoutINS4_7SwizzleILi3ELi4ELi3EEENS4_18smem_ptr_flag_bitsILi16EEENST_INS5_IJNSA_ILi8EEENSA_ILi64EEEEEENS5_IJS18_SB_EEEEEEEvNS4_8identityENS4_13SM90_TMA_LOADES1C_vS1D_EENS_8epilogue10collective6detail29Sm90TmaWarpSpecializedAdapterINS1H_15DefaultEpilogueISI_SJ_SJ_NS1G_6thread17LinearCombinationISI_Li1EffLNS1L_9ScaleType4KindE0ELNS_15FloatRoundStyleE2ESI_EENS1_15EpilogueDefaultEEEEEvvEEEEvNT_6ParamsE,"ax",@progbits
	.align	128
.text._ZN7cutlass13device_kernelINS_4gemm6kernel13GemmUniversalIN4cute5tupleIJiiiiEEENS1_10collective13CollectiveMmaINS1_34MainloopSm90TmaGmmaWarpSpecializedILi3ENS5_IJNS4_1CILi1EEENSA_ILi2EEESB_EEENS1_35KernelTmaWarpSpecializedCooperativeEEENS5_IJNSA_ILi128EEESG_SG_EEENS_6half_tENS5_IJlSB_lEEESI_SJ_NS4_8TiledMMAINS4_8MMA_AtomIJNS4_4SM904GMMA26MMA_64x128x16_F32F16F16_SSILNSN_5MajorE0ELSP_0ELNSN_7ScaleInE1ELSQ_1EEEEEENS4_6LayoutINS5_IJSC_SB_SB_EEENS5_IJSB_NSA_ILi0EEESV_EEEEENS5_IJNS4_10UnderscoreESY_SY_EEEEENS4_23SM90_TMA_LOAD_MULTICASTENS4_14ComposedLayoutINS4_7SwizzleILi3ELi4ELi3EEENS4_18smem_ptr_flag_bitsILi16EEENST_INS5_IJNSA_ILi8EEENSA_ILi64EEEEEENS5_IJS18_SB_EEEEEEEvNS4_8identityENS4_13SM90_TMA_LOADES1C_vS1D_EENS_8epilogue10collective6detail29Sm90TmaWarpSpecializedAdapterINS1H_15DefaultEpilogueISI_SJ_SJ_NS1G_6thread17LinearCombinationISI_Li1EffLNS1L_9ScaleType4KindE0ELNS_15FloatRoundStyleE2ESI_EENS1_15EpilogueDefaultEEEEEvvEEEEvNT_6ParamsE:
        .type           _ZN7cutlass13device_kernelINS_4gemm6kernel13GemmUniversalIN4cute5tupleIJiiiiEEENS1_10collective13CollectiveMmaINS1_34MainloopSm90TmaGmmaWarpSpecializedILi3ENS5_IJNS4_1CILi1EEENSA_ILi2EEESB_EEENS1_35KernelTmaWarpSpecializedCooperativeEEENS5_IJNSA_ILi128EEESG_SG_EEENS_6half_tENS5_IJlSB_lEEESI_SJ_NS4_8TiledMMAINS4_8MMA_AtomIJNS4_4SM904GMMA26MMA_64x128x16_F32F16F16_SSILNSN_5MajorE0ELSP_0ELNSN_7ScaleInE1ELSQ_1EEEEEENS4_6LayoutINS5_IJSC_SB_SB_EEENS5_IJSB_NSA_ILi0EEESV_EEEEENS5_IJNS4_10UnderscoreESY_SY_EEEEENS4_23SM90_TMA_LOAD_MULTICASTENS4_14ComposedLayoutINS4_7SwizzleILi3ELi4ELi3EEENS4_18smem_ptr_flag_bitsILi16EEENST_INS5_IJNSA_ILi8EEENSA_ILi64EEEEEENS5_IJS18_SB_EEEEEEEvNS4_8identityENS4_13SM90_TMA_LOADES1C_vS1D_EENS_8epilogue10collective6detail29Sm90TmaWarpSpecializedAdapterINS1H_15DefaultEpilogueISI_SJ_SJ_NS1G_6thread17LinearCombinationISI_Li1EffLNS1L_9ScaleType4KindE0ELNS_15FloatRoundStyleE2ESI_EENS1_15EpilogueDefaultEEEEEvvEEEEvNT_6ParamsE,@function
        .size           _ZN7cutlass13device_kernelINS_4gemm6kernel13GemmUniversalIN4cute5tupleIJiiiiEEENS1_10collective13CollectiveMmaINS1_34MainloopSm90TmaGmmaWarpSpecializedILi3ENS5_IJNS4_1CILi1EEENSA_ILi2EEESB_EEENS1_35KernelTmaWarpSpecializedCooperativeEEENS5_IJNSA_ILi128EEESG_SG_EEENS_6half_tENS5_IJlSB_lEEESI_SJ_NS4_8TiledMMAINS4_8MMA_AtomIJNS4_4SM904GMMA26MMA_64x128x16_F32F16F16_SSILNSN_5MajorE0ELSP_0ELNSN_7ScaleInE1ELSQ_1EEEEEENS4_6LayoutINS5_IJSC_SB_SB_EEENS5_IJSB_NSA_ILi0EEESV_EEEEENS5_IJNS4_10UnderscoreESY_SY_EEEEENS4_23SM90_TMA_LOAD_MULTICASTENS4_14ComposedLayoutINS4_7SwizzleILi3ELi4ELi3EEENS4_18smem_ptr_flag_bitsILi16EEENST_INS5_IJNSA_ILi8EEENSA_ILi64EEEEEENS5_IJS18_SB_EEEEEEEvNS4_8identityENS4_13SM90_TMA_LOADES1C_vS1D_EENS_8epilogue10collective6detail29Sm90TmaWarpSpecializedAdapterINS1H_15DefaultEpilogueISI_SJ_SJ_NS1G_6thread17LinearCombinationISI_Li1EffLNS1L_9ScaleType4KindE0ELNS_15FloatRoundStyleE2ESI_EENS1_15EpilogueDefaultEEEEEvvEEEEvNT_6ParamsE,(.L_x_195 - _ZN7cutlass13device_kernelINS_4gemm6kernel13GemmUniversalIN4cute5tupleIJiiiiEEENS1_10collective13CollectiveMmaINS1_34MainloopSm90TmaGmmaWarpSpecializedILi3ENS5_IJNS4_1CILi1EEENSA_ILi2EEESB_EEENS1_35KernelTmaWarpSpecializedCooperativeEEENS5_IJNSA_ILi128EEESG_SG_EEENS_6half_tENS5_IJlSB_lEEESI_SJ_NS4_8TiledMMAINS4_8MMA_AtomIJNS4_4SM904GMMA26MMA_64x128x16_F32F16F16_SSILNSN_5MajorE0ELSP_0ELNSN_7ScaleInE1ELSQ_1EEEEEENS4_6LayoutINS5_IJSC_SB_SB_EEENS5_IJSB_NSA_ILi0EEESV_EEEEENS5_IJNS4_10UnderscoreESY_SY_EEEEENS4_23SM90_TMA_LOAD_MULTICASTENS4_14ComposedLayoutINS4_7SwizzleILi3ELi4ELi3EEENS4_18smem_ptr_flag_bitsILi16EEENST_INS5_IJNSA_ILi8EEENSA_ILi64EEEEEENS5_IJS18_SB_EEEEEEEvNS4_8identityENS4_13SM90_TMA_LOADES1C_vS1D_EENS_8epilogue10collective6detail29Sm90TmaWarpSpecializedAdapterINS1H_15DefaultEpilogueISI_SJ_SJ_NS1G_6thread17LinearCombinationISI_Li1EffLNS1L_9ScaleType4KindE0ELNS_15FloatRoundStyleE2ESI_EENS1_15EpilogueDefaultEEEEEvvEEEEvNT_6ParamsE)
        .other          _ZN7cutlass13device_kernelINS_4gemm6kernel13GemmUniversalIN4cute5tupleIJiiiiEEENS1_10collective13CollectiveMmaINS1_34MainloopSm90TmaGmmaWarpSpecializedILi3ENS5_IJNS4_1CILi1EEENSA_ILi2EEESB_EEENS1_35KernelTmaWarpSpecializedCooperativeEEENS5_IJNSA_ILi128EEESG_SG_EEENS_6half_tENS5_IJlSB_lEEESI_SJ_NS4_8TiledMMAINS4_8MMA_AtomIJNS4_4SM904GMMA26MMA_64x128x16_F32F16F16_SSILNSN_5MajorE0ELSP_0ELNSN_7ScaleInE1ELSQ_1EEEEEENS4_6LayoutINS5_IJSC_SB_SB_EEENS5_IJSB_NSA_ILi0EEESV_EEEEENS5_IJNS4_10UnderscoreESY_SY_EEEEENS4_23SM90_TMA_LOAD_MULTICASTENS4_14ComposedLayoutINS4_7SwizzleILi3ELi4ELi3EEENS4_18smem_ptr_flag_bitsILi16EEENST_INS5_IJNSA_ILi8EEENSA_ILi64EEEEEENS5_IJS18_SB_EEEEEEEvNS4_8identityENS4_13SM90_TMA_LOADES1C_vS1D_EENS_8epilogue10collective6detail29Sm90TmaWarpSpecializedAdapterINS1H_15DefaultEpilogueISI_SJ_SJ_NS1G_6thread17LinearCombinationISI_Li1EffLNS1L_9ScaleType4KindE0ELNS_15FloatRoundStyleE2ESI_EENS1_15EpilogueDefaultEEEEEvvEEEEvNT_6ParamsE,@"STO_CUDA_ENTRY STV_DEFAULT"
_ZN7cutlass13device_kernelINS_4gemm6kernel13GemmUniversalIN4cute5tupleIJiiiiEEENS1_10collective13CollectiveMmaINS1_34MainloopSm90TmaGmmaWarpSpecializedILi3ENS5_IJNS4_1CILi1EEENSA_ILi2EEESB_EEENS1_35KernelTmaWarpSpecializedCooperativeEEENS5_IJNSA_ILi128EEESG_SG_EEENS_6half_tENS5_IJlSB_lEEESI_SJ_NS4_8TiledMMAINS4_8MMA_AtomIJNS4_4SM904GMMA26MMA_64x128x16_F32F16F16_SSILNSN_5MajorE0ELSP_0ELNSN_7ScaleInE1ELSQ_1EEEEEENS4_6LayoutINS5_IJSC_SB_SB_EEENS5_IJSB_NSA_ILi0EEESV_EEEEENS5_IJNS4_10UnderscoreESY_SY_EEEEENS4_23SM90_TMA_LOAD_MULTICASTENS4_14ComposedLayoutINS4_7SwizzleILi3ELi4ELi3EEENS4_18smem_ptr_flag_bitsILi16EEENST_INS5_IJNSA_ILi8EEENSA_ILi64EEEEEENS5_IJS18_SB_EEEEEEEvNS4_8identityENS4_13SM90_TMA_LOADES1C_vS1D_EENS_8epilogue10collective6detail29Sm90TmaWarpSpecializedAdapterINS1H_15DefaultEpilogueISI_SJ_SJ_NS1G_6thread17LinearCombinationISI_Li1EffLNS1L_9ScaleType4KindE0ELNS_15FloatRoundStyleE2ESI_EENS1_15EpilogueDefaultEEEEEvvEEEEvNT_6ParamsE:
[----:B------:R-:W0:Y:S01]  /*0000*/  LDC R1, c[0x0][0x28] ;  /* 0x00000a00ff017b82 */ /* 0x000e220000000800 */
[----:B------:R-:W1:Y:S01]  /*0010*/  S2R R94, SR_TID.X ;  /* 0x00000000005e7919 */ /* 0x000e620000002100 */
[----:B------:R-:W-:Y:S01]  /*0020*/  ELECT P0, URZ, PT ;  /* 0x00000000003f782f */ /* 0x000fe20003800000 */
[----:B------:R-:W-:Y:S01]  /*0030*/  BSSY B0, `(.L_x_0) ;  /* 0x000000f000007945 */ /* 0x000fe20003800000 */
[--C-:B-1----:R-:W-:Y:S02]  /*0040*/  SHF.R.U32.HI R0, RZ, 0x5, R94.reuse ;  /* 0x00000005ff007819 */ /* 0x102fe4000001165e */
[----:B------:R-:W-:-:S03]  /*0050*/  SHF.R.U32.HI R6, RZ, 0x7, R94 ;  /* 0x00000007ff067819 */ /* 0x000fc6000001165e */
[----:B------:R-:W1:Y:S04]  /*0060*/  SHFL.IDX PT, R3, R0, RZ, 0x1f ;  /* 0x00001fff00037589 */ /* 0x000e6800000e0000 */
[----:B------:R2:W3:Y:S01]  /*0070*/  SHFL.IDX PT, R2, R6, RZ, 0x1f ;  /* 0x00001fff06027589 */ /* 0x0004e200000e0000 */
[----:B-1----:R-:W-:-:S13]  /*0080*/  ISETP.NE.OR P0, PT, R3, RZ, !P0 ;  /* 0x000000ff0300720c */ /* 0x002fda0004705670 */
[----:B0-23--:R-:W-:Y:S05]  /*0090*/  @P0 BRA `(.L_x_1) ;  /* 0x0000000000200947 */ /* 0x00dfea0003800000 */
[----:B------:R-:W-:Y:S02]  /*00a0*/  ULDC.64 UR4, c[0x0][0x198] ;  /* 0x0000660000047ab9 */ /* 0x000fe40000000a00 */
[----:B------:R-:W-:Y:S02]  /*00b0*/  UIADD3 UR6, UP0, UR4, 0xf0, URZ ;  /* 0x000000f004067890 */ /* 0x000fe4000ff1e03f */
[----:B------:R-:W-:Y:S02]  /*00c0*/  UIADD3 UR4, UP1, UR4, 0x1f0, URZ ;  /* 0x000001f004047890 */ /* 0x000fe4000ff3e03f */
[----:B------:R-:W-:Y:S02]  /*00d0*/  UIADD3.X UR7, URZ, UR5, URZ, UP0, !UPT ;  /* 0x000000053f077290 */ /* 0x000fe400087fe43f */
[----:B------:R-:W-:-:S07]  /*00e0*/  UIADD3.X UR5, URZ, UR5, URZ, UP1, !UPT ;  /* 0x000000053f057290 */ /* 0x000fce0008ffe43f */
[----:B------:R0:W-:Y:S02]  /*00f0*/  UTMACCTL.PF [UR6] ;  /* 0x00000000060079b9 */ /* 0x0001e40008040000 */
[----:B------:R0:W-:Y:S02]  /*0100*/  UTMACCTL.PF [UR4] ;  /* 0x00000000040079b9 */ /* 0x0001e40008040000 */
[----:B0-----:R-:W-:Y:S01]  /*0110*/  NOP ;  /* 0x0000000000007918 */ /* 0x001fe20000000000 */
.L_x_1:
[----:B------:R-:W-:Y:S05]  /*0120*/  BSYNC B0 ;  /* 0x0000000000007941 */ /* 0x000fea0003800000 */
.L_x_0:
[----:B------:R-:W0:Y:S02]  /*0130*/  SHFL.IDX PT, R5, R0, RZ, 0x1f ;  /* 0x00001fff00057589 */ /* 0x000e2400000e0000 */
[----:B0-----:R-:W-:-:S13]  /*0140*/  ISETP.NE.AND P0, PT, R5, RZ, PT ;  /* 0x000000ff0500720c */ /* 0x001fda0003f05270 */
[----:B------:R-:W-:Y:S05]  /*0150*/  @P0 BRA `(.L_x_2) ;  /* 0x0000000000500947 */ /* 0x000fea0003800000 */
[----:B------:R-:W0:Y:S01]  /*0160*/  S2UR UR8, SR_CgaCtaId ;  /* 0x00000000000879c3 */ /* 0x000e220000008800 */
[----:B------:R-:W-:Y:S01]  /*0170*/  UMOV UR4, 0x400 ;  /* 0x0000040000047882 */ /* 0x000fe20000000000 */
[----:B------:R-:W-:Y:S01]  /*0180*/  UMOV UR5, 0x1 ;  /* 0x0000000100057882 */ /* 0x000fe20000000000 */
[----:B------:R-:W-:Y:S01]  /*0190*/  UMOV UR6, 0x4 ;  /* 0x0000000400067882 */ /* 0x000fe20000000000 */
[----:B------:R-:W-:Y:S01]  /*01a0*/  ELECT P0, URZ, PT ;  /* 0x00000000003f782f */ /* 0x000fe20003800000 */
[----:B------:R-:W-:-:S04]  /*01b0*/  UIADD3 UR6, -UR6, 0x100000, URZ ;  /* 0x0010000006067890 */ /* 0x000fc8000fffe13f */
[----:B------:R-:W-:Y:S02]  /*01c0*/  USHF.L.U32 UR7, UR6, 0xb, URZ ;  /* 0x0000000b06077899 */ /* 0x000fe4000800063f */
[----:B------:R-:W-:Y:S02]  /*01d0*/  USHF.L.U32 UR6, UR6, 0x1, URZ ;  /* 0x0000000106067899 */ /* 0x000fe4000800063f */
[----:B0-----:R-:W-:Y:S02]  /*01e0*/  ULEA UR8, UR8, UR4, 0x18 ;  /* 0x0000000408087291 */ /* 0x001fe4000f8ec03f */
[----:B------:R-:W-:-:S04]  /*01f0*/  UIADD3 UR4, -UR5, 0x100000, URZ ;  /* 0x0010000005047890 */ /* 0x000fc8000fffe13f */
[----:B------:R-:W-:Y:S02]  /*0200*/  USHF.L.U32 UR5, UR4, 0xb, URZ ;  /* 0x0000000b04057899 */ /* 0x000fe4000800063f */
[----:B------:R-:W-:Y:S01]  /*0210*/  USHF.L.U32 UR4, UR4, 0x1, URZ ;  /* 0x0000000104047899 */ /* 0x000fe2000800063f */
[----:B------:R-:W0:Y:S11]  /*0220*/  FENCE.VIEW.ASYNC.S ;  /* 0x00000000000073c6 */ /* 0x000e360000000000 */
[----:B0-----:R0:W1:Y:S01]  /*0230*/  SYNCS.EXCH.64 URZ, [UR8], UR4 ;  /* 0x00000004083f75b2 */ /* 0x0010620008000100 */
[----:B------:R0:W2:Y:S01]  /*0240*/  SYNCS.EXCH.64 URZ, [UR8+0x18], UR6 ;  /* 0x00001806083f75b2 */ /* 0x0000a20008000100 */
[----:B------:R0:W3:Y:S01]  /*0250*/  SYNCS.EXCH.64 URZ, [UR8+0x8], UR4 ;  /* 0x00000804083f75b2 */ /* 0x0000e20008000100 */
[----:B------:R0:W4:Y:S01]  /*0260*/  SYNCS.EXCH.64 URZ, [UR8+0x20], UR6 ;  /* 0x00002006083f75b2 */ /* 0x0001220008000100 */
[----:B------:R0:W0:Y:S01]  /*0270*/  SYNCS.EXCH.64 URZ, [UR8+0x10], UR4 ;  /* 0x00001004083f75b2 */ /* 0x0000220008000100 */
[----:B------:R0:W0:Y:S01]  /*0280*/  SYNCS.EXCH.64 URZ, [UR8+0x28], UR6 ;  /* 0x00002806083f75b2 */ /* 0x0000220008000100 */
[----:B------:R-:W-:Y:S01]  /*0290*/  NOP ;  /* 0x0000000000007918 */ /* 0x000fe20000000000 */
.L_x_2:
[----:B------:R-:W-:Y:S01]  /*02a0*/  SHF.R.S32.HI R7, RZ, 0x1f, R94 ;  /* 0x0000001fff077819 */ /* 0x000fe2000001145e */
[----:B------:R-:W5:Y:S01]  /*02b0*/  SHFL.IDX PT, R0, R0, RZ, 0x1f ;  /* 0x00001fff00007589 */ /* 0x000f6200000e0000 */
[----:B0-----:R-:W0:Y:S01]  /*02c0*/  S2UR UR8, SR_CTAID.X ;  /* 0x00000000000879c3 */ /* 0x001e220000002500 */
[----:B------:R-:W-:Y:S02]  /*02d0*/  ELECT P0, URZ, PT ;  /* 0x00000000003f782f */ /* 0x000fe40003800000 */
[----:B------:R-:W-:Y:S01]  /*02e0*/  LEA.HI R7, R7, R94, RZ, 0x7 ;  /* 0x0000005e07077211 */ /* 0x000fe200078f38ff */
[----:B------:R-:W1:Y:S01]  /*02f0*/  S2R R4, SR_CTAID.Y ;  /* 0x0000000000047919 */ /* 0x000e620000002600 */
[----:B------:R-:W-:Y:S01]  /*0300*/  ULDC UR4, c[0x0][0x154] ;  /* 0x0000550000047ab9 */ /* 0x000fe20000000800 */
[----:B------:R-:W-:Y:S01]  /*0310*/  NOP ;  /* 0x0000000000007918 */ /* 0x000fe20000000000 */
[----:B------:R-:W-:Y:S01]  /*0320*/  LOP3.LUT R7, R7, 0xffffff80, RZ, 0xc0, !PT ;  /* 0xffffff8007077812 */ /* 0x000fe200078ec0ff */
[----:B------:R-:W-:Y:S01]  /*0330*/  NOP ;  /* 0x0000000000007918 */ /* 0x000fe20000000000 */
[----:B------:R-:W2:Y:S03]  /*0340*/  LDC R14, c[0x0][0x140] ;  /* 0x00005000ff0e7b82 */ /* 0x000ea60000000800 */
[----:B------:R-:W-:-:S05]  /*0350*/  IMAD.IADD R7, R94, 0x1, -R7 ;  /* 0x000000015e077824 */ /* 0x000fca00078e0a07 */
[----:B------:R-:W-:Y:S01]  /*0360*/  SHF.R.S32.HI R8, RZ, 0x1f, R7 ;  /* 0x0000001fff087819 */ /* 0x000fe20000011407 */
[----:B------:R-:W3:Y:S01]  /*0370*/  LDC R12, c[0x0][0x144] ;  /* 0x00005100ff0c7b82 */ /* 0x000ee20000000800 */
[----:B------:R-:W-:Y:S02]  /*0380*/  LOP3.LUT P2, RZ, R7, 0x7, RZ, 0xc0, !PT ;  /* 0x0000000707ff7812 */ /* 0x000fe4000784c0ff */
[----:B------:R-:W-:Y:S02]  /*0390*/  LEA.HI R8, R8, R7, RZ, 0x3 ;  /* 0x0000000708087211 */ /* 0x000fe400078f18ff */
[----:B-----5:R-:W-:Y:S02]  /*03a0*/  ISETP.NE.OR P0, PT, R0, RZ, !P0 ;  /* 0x000000ff0000720c */ /* 0x020fe40004705670 */
[--C-:B------:R-:W-:Y:S02]  /*03b0*/  SHF.R.S32.HI R0, RZ, 0x3, R8.reuse ;  /* 0x00000003ff007819 */ /* 0x100fe40000011408 */
[----:B------:R-:W-:-:S02]  /*03c0*/  SHF.R.S32.HI R9, RZ, 0x1f, R8 ;  /* 0x0000001fff097819 */ /* 0x000fc40000011408 */
[----:B------:R-:W-:Y:S02]  /*03d0*/  SHF.R.S32.HI R8, RZ, 0x1f, R5 ;  /* 0x0000001fff087819 */ /* 0x000fe40000011405 */
[----:B------:R-:W-:Y:S02]  /*03e0*/  LEA.HI R9, R9, R0, RZ, 0x2 ;  /* 0x0000000009097211 */ /* 0x000fe400078f10ff */
[----:B------:R-:W-:Y:S02]  /*03f0*/  LEA.HI R8, R8, R5, RZ, 0x2 ;  /* 0x0000000508087211 */ /* 0x000fe400078f10ff */
[----:B-1----:R-:W-:Y:S01]  /*0400*/  I2FP.F32.U32 R11, R4 ;  /* 0x00000004000b7245 */ /* 0x002fe20000201000 */
[----:B------:R-:W-:Y:S01]  /*0410*/  VOTEU.ALL UP0, P0 ;  /* 0x00000000003f7886 */ /* 0x000fe20000000000 */
[----:B------:R-:W-:Y:S01]  /*0420*/  LOP3.LUT R10, R8, 0x3ffffffc, RZ, 0xc0, !PT ;  /* 0x3ffffffc080a7812 */ /* 0x000fe200078ec0ff */
[----:B------:R-:W-:Y:S01]  /*0430*/  VOTEU.ALL UP1, P0 ;  /* 0x00000000003f7886 */ /* 0x000fe20000020000 */
[----:B------:R-:W-:Y:S01]  /*0440*/  LOP3.LUT R9, R9, 0xfffffffc, RZ, 0xc0, !PT ;  /* 0xfffffffc09097812 */ /* 0x000fe200078ec0ff */
[----:B------:R-:W-:Y:S01]  /*0450*/  FMUL R13, R11, UR4 ;  /* 0x000000040b0d7c20 */ /* 0x000fe20008400000 */
[----:B------:R-:W1:Y:S01]  /*0460*/  @!UP0 S2UR UR7, SR_CgaCtaId ;  /* 0x00000000000789c3 */ /* 0x000e620000008800 */
[----:B------:R-:W-:Y:S01]  /*0470*/  IMAD.IADD R11, R5, 0x1, -R10 ;  /* 0x00000001050b7824 */ /* 0x000fe200078e0a0a */
[----:B0-----:R-:W-:Y:S01]  /*0480*/  I2FP.F32.U32 R10, UR8 ;  /* 0x00000008000a7c45 */ /* 0x001fe20008201000 */
[----:B------:R-:W-:Y:S01]  /*0490*/  IMAD.IADD R8, R0, 0x1, -R9 ;  /* 0x0000000100087824 */ /* 0x000fe200078e0a09 */
[----:B------:R-:W-:Y:S01]  /*04a0*/  ULDC UR4, c[0x0][0x150] ;  /* 0x0000540000047ab9 */ /* 0x000fe20000000800 */
[----:B------:R-:W0:Y:S01]  /*04b0*/  F2I.U32.TRUNC.NTZ R13, R13 ;  /* 0x0000000d000d7305 */ /* 0x000e22000020f000 */
[----:B------:R-:W-:Y:S01]  /*04c0*/  SHF.R.S32.HI R0, RZ, 0x1f, R3 ;  /* 0x0000001fff007819 */ /* 0x000fe20000011403 */
[----:B------:R-:W-:Y:S01]  /*04d0*/  FMUL R10, R10, UR4 ;  /* 0x000000040a0a7c20 */ /* 0x000fe20008400000 */
[----:B------:R-:W5:Y:S01]  /*04e0*/  LDC R9, c[0x0][0x148] ;  /* 0x00005200ff097b82 */ /* 0x000f620000000800 */
[----:B------:R-:W-:Y:S01]  /*04f0*/  IMAD R8, R11, 0x4, R8 ;  /* 0x000000040b087824 */ /* 0x000fe200078e0208 */
[----:B------:R-:W-:Y:S01]  /*0500*/  LEA.HI R0, R0, R3, RZ, 0x2 ;  /* 0x0000000300007211 */ /* 0x000fe200078f10ff */
[----:B------:R-:W-:Y:S01]  /*0510*/  UMOV UR4, 0x20 ;  /* 0x0000002000047882 */ /* 0x000fe20000000000 */
[----:B------:R-:W-:Y:S01]  /*0520*/  @!UP0 UMOV UR6, 0x400 ;  /* 0x0000040000068882 */ /* 0x000fe20000000000 */
[----:B------:R-:W4:Y:S01]  /*0530*/  F2I.U32.TRUNC.NTZ R10, R10 ;  /* 0x0000000a000a7305 */ /* 0x000f22000020f000 */
[----:B------:R-:W-:Y:S01]  /*0540*/  LOP3.LUT R0, R0, 0xfffffffc, RZ, 0xc0, !PT ;  /* 0xfffffffc00007812 */ /* 0x000fe200078ec0ff */
[----:B------:R-:W-:Y:S01]  /*0550*/  IMAD.SHL.U32 R19, R8, 0x4, RZ ;  /* 0x0000000408137824 */ /* 0x000fe200078e00ff */
[----:B------:R-:W-:-:S04]  /*0560*/  @!UP0 UIADD3 UR4, -UR4, 0x100000, URZ ;  /* 0x0010000004048890 */ /* 0x000fc8000fffe13f */
[----:B------:R-:W-:Y:S02]  /*0570*/  @!UP0 USHF.L.U32 UR5, UR4, 0xb, URZ ;  /* 0x0000000b04058899 */ /* 0x000fe4000800063f */
[----:B------:R-:W-:Y:S01]  /*0580*/  @!UP0 USHF.L.U32 UR4, UR4, 0x1, URZ ;  /* 0x0000000104048899 */ /* 0x000fe2000800063f */
[----:B--2---:R-:W-:Y:S01]  /*0590*/  ISETP.EQ.U32.AND P3, PT, R14, 0x1, PT ;  /* 0x000000010e00780c */ /* 0x004fe20003f62070 */
[----:B------:R-:W-:Y:S01]  /*05a0*/  IMAD.IADD R3, R3, 0x1, -R0 ;  /* 0x0000000103037824 */ /* 0x000fe200078e0a00 */
[----:B------:R-:W-:Y:S01]  /*05b0*/  LOP3.LUT R19, R8, 0xc, R19, 0x78, !PT ;  /* 0x0000000c08137812 */ /* 0x000fe200078e7813 */
[----:B0-----:R-:W-:Y:S02]  /*05c0*/  IMAD.MOV R20, RZ, RZ, -R13 ;  /* 0x000000ffff147224 */ /* 0x001fe400078e0a0d */
[----:B------:R-:W-:Y:S01]  /*05d0*/  VIADD R8, R2, 0xffffffff ;  /* 0xffffffff02087836 */ /* 0x000fe20000000000 */
[----:B-1----:R-:W-:Y:S01]  /*05e0*/  @!UP0 ULEA UR6, UR7, UR6, 0x18 ;  /* 0x0000000607068291 */ /* 0x002fe2000f8ec03f */
[----:B------:R-:W-:Y:S01]  /*05f0*/  ISETP.NE.AND P1, PT, R3, 0x3, PT ;  /* 0x000000030300780c */ /* 0x000fe20003f25270 */
[----:B------:R-:W-:Y:S01]  /*0600*/  VOTEU.ALL UP0, P0 ;  /* 0x00000000003f7886 */ /* 0x000fe20000000000 */
[----:B------:R-:W-:Y:S01]  /*0610*/  ISETP.LT.U32.AND P0, PT, R19, 0x2, !P2 ;  /* 0x000000021300780c */ /* 0x000fe20005701070 */
[----:B----4-:R-:W-:Y:S01]  /*0620*/  IMAD.MOV R7, RZ, RZ, -R10 ;  /* 0x000000ffff077224 */ /* 0x010fe200078e0a0a */
[----:B------:R-:W-:-:S02]  /*0630*/  ISETP.EQ.OR P1, PT, R3, RZ, !P1 ;  /* 0x000000ff0300720c */ /* 0x000fc40004f22670 */
[----:B------:R-:W-:Y:S01]  /*0640*/  ISETP.GE.U32.AND P5, PT, R8, 0x2, PT ;  /* 0x000000020800780c */ /* 0x000fe20003fa6070 */
[----:B-----5:R-:W-:Y:S01]  /*0650*/  IMAD R0, R9, R20, R4 ;  /* 0x0000001409007224 */ /* 0x020fe200078e0204 */
[----:B------:R-:W-:Y:S01]  /*0660*/  ISETP.EQ.AND P1, PT, R2, RZ, P1 ;  /* 0x000000ff0200720c */ /* 0x000fe20000f22270 */
[----:B---3--:R-:W-:Y:S01]  /*0670*/  IMAD R7, R12, R7, UR8 ;  /* 0x000000080c077e24 */ /* 0x008fe2000f8e0207 */
[----:B------:R-:W-:Y:S01]  /*0680*/  ISETP.NE.AND P2, PT, R2, RZ, PT ;  /* 0x000000ff0200720c */ /* 0x000fe20003f45270 */
[----:B------:R-:W0:Y:S02]  /*0690*/  FENCE.VIEW.ASYNC.S ;  /* 0x00000000000073c6 */ /* 0x000e240000000000 */
[----:B0-----:R0:W1:Y:S01]  /*06a0*/  @!UP0 SYNCS.EXCH.64 URZ, [UR6+0x40], UR4 ;  /* 0x00004004063f85b2 */ /* 0x0010620008000100 */
[----:B------:R-:W-:Y:S02]  /*06b0*/  ISETP.NE.AND P4, PT, R0, R19, PT ;  /* 0x000000130000720c */ /* 0x000fe40003f85270 */
[----:B------:R-:W-:-:S02]  /*06c0*/  SEL R18, RZ, 0x1, !P1 ;  /* 0x00000001ff127807 */ /* 0x000fc40004800000 */
[----:B------:R-:W-:Y:S02]  /*06d0*/  ISETP.EQ.OR P4, PT, R7, RZ, !P4 ;  /* 0x000000ff0700720c */ /* 0x000fe40006782670 */
[----:B------:R-:W-:Y:S02]  /*06e0*/  LOP3.LUT R0, R94, 0x7f, RZ, 0xc0, !PT ;  /* 0x0000007f5e007812 */ /* 0x000fe400078ec0ff */
[----:B------:R-:W-:Y:S02]  /*06f0*/  PLOP3.LUT P0, PT, P0, P4, PT, 0x80, 0x0 ;  /* 0x000000000000781c */ /* 0x000fe40000709070 */
[----:B------:R-:W-:Y:S02]  /*0700*/  SEL R18, R18, 0x2, P5 ;  /* 0x0000000212127807 */ /* 0x000fe40002800000 */
[----:B------:R-:W-:Y:S01]  /*0710*/  P2R R102, PR, RZ, 0x1 ;  /* 0x00000001ff667803 */ /* 0x000fe20000000000 */
[----:B------:R0:W2:Y:S01]  /*0720*/  @!UP1 SYNCS.EXCH.64 URZ, [UR6+0x48], UR4 ;  /* 0x00004804063f95b2 */ /* 0x0000a20008000100 */
[----:B------:R-:W-:Y:S01]  /*0730*/  NOP ;  /* 0x0000000000007918 */ /* 0x000fe20000000000 */
[----:B------:R-:W-:Y:S06]  /*0740*/  @!P3 BRA `(.L_x_3) ;  /* 0x000000000008b947 */ /* 0x000fec0003800000 */
[----:B-12---:R-:W-:Y:S01]  /*0750*/  UCGABAR_ARV ;  /* 0x00000000000079c7 */ /* 0x006fe20008000000 */
[----:B------:R-:W-:Y:S05]  /*0760*/  BRA `(.L_x_4) ;  /* 0x0000000000047947 */ /* 0x000fea0003800000 */
.L_x_3:
[----:B-12---:R-:W-:Y:S01]  /*0770*/  NOP ;  /* 0x0000000000007918 */ /* 0x006fe20000000000 */
.L_x_4:
[----:B------:R-:W1:Y:S01]  /*0780*/  LDC R2, c[0x0][0x65c] ;  /* 0x00019700ff027b82 */ /* 0x000e620000000800 */
[----:B------:R-:W-:Y:S02]  /*0790*/  IMAD.U32 R10, RZ, RZ, UR8 ;  /* 0x00000008ff0a7e24 */ /* 0x000fe4000f8e00ff */
[----:B------:R-:W-:Y:S01]  /*07a0*/  IMAD.MOV.U32 R11, RZ, RZ, RZ ;  /* 0x000000ffff0b7224 */ /* 0x000fe200078e00ff */
[----:B-1----:R-:W-:-:S04]  /*07b0*/  ISETP.NE.AND P1, PT, R2, 0x1, PT ;  /* 0x000000010200780c */ /* 0x002fc80003f25270 */
[----:B------:R-:W-:-:S09]  /*07c0*/  P2R R5, PR, RZ, 0x2 ;  /* 0x00000002ff057803 */ /* 0x000fd20000000000 */
[----:B------:R-:W1:Y:S01]  /*07d0*/  @P1 LDC R17, c[0x0][0x10] ;  /* 0x00000400ff111b82 */ /* 0x000e620000000800 */
[----:B------:R-:W-:Y:S02]  /*07e0*/  @P1 IMAD.MOV.U32 R5, RZ, RZ, RZ ;  /* 0x000000ffff051224 */ /* 0x000fe400078e00ff */
[----:B------:R-:W-:-:S05]  /*07f0*/  @P1 IMAD.MOV.U32 R15, RZ, RZ, RZ ;  /* 0x000000ffff0f1224 */ /* 0x000fca00078e00ff */
[----:B------:R-:W2:Y:S01]  /*0800*/  @!P1 LDC R13, c[0x0][0xc] ;  /* 0x00000300ff0d9b82 */ /* 0x000ea20000000800 */
[----:B0-----:R-:W-:Y:S01]  /*0810*/  ULDC UR4, c[0x0][0xc] ;  /* 0x0000030000047ab9 */ /* 0x001fe20000000800 */
[----:B------:R-:W-:Y:S01]  /*0820*/  ULDC UR5, c[0x0][0x10] ;  /* 0x0000040000057ab9 */ /* 0x000fe20000000800 */
[----:B------:R-:W-:Y:S01]  /*0830*/  ULDC UR6, c[0x0][0x14] ;  /* 0x0000050000067ab9 */ /* 0x000fe20000000800 */
[----:B------:R-:W-:-:S04]  /*0840*/  UIMAD.WIDE.U32 UR4, UR4, UR5, URZ ;  /* 0x00000005040472a5 */ /* 0x000fc8000f8e003f */
[----:B------:R-:W-:Y:S02]  /*0850*/  UIMAD.WIDE.U32 UR38, UR4, UR6, URZ ;  /* 0x00000006042672a5 */ /* 0x000fe4000f8e003f */
[----:B------:R-:W-:-:S04]  /*0860*/  UIMAD UR41, UR5, UR6, URZ ;  /* 0x00000006052972a4 */ /* 0x000fc8000f8e023f */
[----:B------:R-:W-:Y:S01]  /*0870*/  UIADD3 UR41, UR39, UR41, URZ ;  /* 0x0000002927297290 */ /* 0x000fe2000fffe03f */
[----:B-1----:R-:W-:-:S04]  /*0880*/  @P1 IMAD.WIDE.U32 R16, R17, UR8, R4 ;  /* 0x0000000811101c25 */ /* 0x002fc8000f8e0004 */
[----:B------:R-:W-:Y:S02]  /*0890*/  @P1 IMAD.IADD R17, R17, 0x1, R15 ;  /* 0x0000000111111824 */ /* 0x000fe400078e020f */
[----:B--2---:R-:W-:-:S04]  /*08a0*/  @!P1 IMAD.WIDE.U32 R10, R4, R13, R10 ;  /* 0x0000000d040a9225 */ /* 0x004fc800078e000a */
[----:B------:R-:W-:Y:S02]  /*08b0*/  @!P1 IMAD.MOV.U32 R16, RZ, RZ, R10 ;  /* 0x000000ffff109224 */ /* 0x000fe400078e000a */
[----:B------:R-:W-:Y:S01]  /*08c0*/  @!P1 IMAD.MOV.U32 R17, RZ, RZ, R11 ;  /* 0x000000ffff119224 */ /* 0x000fe200078e000b */
[----:B------:R-:W-:Y:S06]  /*08d0*/  @!P3 BRA `(.L_x_5) ;  /* 0x00000000000cb947 */ /* 0x000fec0003800000 */
[----:B------:R-:W-:Y:S01]  /*08e0*/  UCGABAR_WAIT ;  /* 0x0000000000007dc7 */ /* 0x000fe20008000000 */
[----:B------:R-:W-:Y:S01]  /*08f0*/  CCTL.IVALL ;  /* 0x00000000ff00798f */ /* 0x000fe20002000000 */
[----:B------:R-:W-:Y:S05]  /*0900*/  BRA `(.L_x_6) ;  /* 0x0000000000047947 */ /* 0x000fea0003800000 */
.L_x_5:
[----:B------:R-:W-:Y:S06]  /*0910*/  BAR.SYNC.DEFER_BLOCKING 0x0 ;  /* 0x0000000000007b1d */ /* 0x000fec0000010000 */
.L_x_6:
[----:B------:R-:W-:Y:S05]  /*0920*/  @!P2 BRA `(.L_x_7) ;  /* 0x000000600070a947 */ /* 0x000fea0003800000 */
[----:B------:R-:W-:-:S13]  /*0930*/  ISETP.GT.U32.AND P0, PT, R8, 0x1, PT ;  /* 0x000000010800780c */ /* 0x000fda0003f04070 */
[----:B------:R-:W-:Y:S05]  /*0940*/  @P0 EXIT ;  /* 0x000000000000094d */ /* 0x000fea0003800000 */
[----:B------:R-:W-:Y:S01]  /*0950*/  ULDC.64 UR4, c[0x0][0x650] ;  /* 0x0001940000047ab9 */ /* 0x000fe20000000a00 */
[----:B------:R-:W-:Y:S01]  /*0960*/  PRMT R3, RZ, 0x7610, R3 ;  /* 0x00007610ff037816 */ /* 0x000fe20000000003 */
[----:B------:R-:W-:Y:S01]  /*0970*/  IMAD.MOV.U32 R101, RZ, RZ, -0x1 ;  /* 0xffffffffff657424 */ /* 0x000fe200078e00ff */
[----:B------:R-:W-:Y:S01]  /*0980*/  ISETP.GE.U32.AND P0, PT, R16, UR4, PT ;  /* 0x0000000410007c0c */ /* 0x000fe2000bf06070 */
[----:B------:R-:W-:Y:S02]  /*0990*/  IMAD.MOV.U32 R100, RZ, RZ, -0x1 ;  /* 0xffffffffff647424 */ /* 0x000fe400078e00ff */
[----:B------:R-:W-:Y:S01]  /*09a0*/  IMAD.MOV.U32 R99, RZ, RZ, -0x1 ;  /* 0xffffffffff637424 */ /* 0x000fe200078e00ff */
[----:B------:R-:W-:-:S13]  /*09b0*/  ISETP.GE.U32.AND.EX P0, PT, R17, UR5, PT, P0 ;  /* 0x0000000511007c0c */ /* 0x000fda000bf06100 */
[----:B------:R-:W-:Y:S05]  /*09c0*/  @P0 BRA `(.L_x_8) ;  /* 0x0000000400280947 */ /* 0x000fea0003800000 */
[----:B------:R-:W0:Y:S01]  /*09d0*/  LDC.64 R22, c[0x0][0x628] ;  /* 0x00018a00ff167b82 */ /* 0x000e220000000a00 */
[----:B------:R-:W-:Y:S02]  /*09e0*/  IMAD.MOV.U32 R10, RZ, RZ, R16 ;  /* 0x000000ffff0a7224 */ /* 0x000fe400078e0010 */
[----:B------:R-:W-:-:S05]  /*09f0*/  IMAD.MOV.U32 R11, RZ, RZ, R17 ;  /* 0x000000ffff0b7224 */ /* 0x000fca00078e0011 */
[----:B------:R-:W1:Y:S08]  /*0a00*/  LDC R8, c[0x0][0x630] ;  /* 0x00018c00ff087b82 */ /* 0x000e700000000800 */
[----:B------:R-:W2:Y:S01]  /*0a10*/  LDC.64 R24, c[0x0][0x620] ;  /* 0x00018800ff187b82 */ /* 0x000ea20000000a00 */
[----:B0-----:R-:W-:-:S04]  /*0a20*/  ISETP.NE.U32.AND P0, PT, R22, RZ, PT ;  /* 0x000000ff1600720c */ /* 0x001fc80003f05070 */
[----:B------:R-:W-:-:S13]  /*0a30*/  ISETP.NE.AND.EX P0, PT, R23, RZ, PT, P0 ;  /* 0x000000ff1700720c */ /* 0x000fda0003f05300 */
[----:B-12---:R-:W-:Y:S05]  /*0a40*/  @!P0 BRA `(.L_x_9) ;  /* 0x0000000000288947 */ /* 0x006fea0003800000 */
[----:B------:R-:W0:Y:S02]  /*0a50*/  LDC R3, c[0x0][0x634] ;  /* 0x00018d00ff037b82 */ /* 0x000e240000000800 */
[----:B0-----:R-:W-:-:S05]  /*0a60*/  IADD3 R3, P0, R16, R3, RZ ;  /* 0x0000000310037210 */ /* 0x001fca0007f1e0ff */
[----:B------:R-:W-:-:S04]  /*0a70*/  IMAD.X R21, RZ, RZ, R17, P0 ;  /* 0x000000ffff157224 */ /* 0x000fc800000e0611 */
[----:B------:R-:W-:-:S04]  /*0a80*/  IMAD.WIDE.U32 R10, R21, R22, RZ ;  /* 0x00000016150a7225 */ /* 0x000fc800078e00ff */
[----:B------:R-:W-:-:S04]  /*0a90*/  IMAD.WIDE.U32 R12, P0, R3, R23, R10 ;  /* 0x00000017030c7225 */ /* 0x000fc8000780000a */
[----:B------:R-:W-:-:S04]  /*0aa0*/  IMAD.WIDE.U32 R10, R3, R22, RZ ;  /* 0x00000016030a7225 */ /* 0x000fc800078e00ff */
[----:B------:R-:W-:Y:S01]  /*0ab0*/  IMAD.X R15, RZ, RZ, RZ, P0 ;  /* 0x000000ffff0f7224 */ /* 0x000fe200000e06ff */
[----:B------:R-:W-:Y:S01]  /*0ac0*/  IADD3 RZ, P0, R11, R12, RZ ;  /* 0x0000000c0bff7210 */ /* 0x000fe20007f1e0ff */
[----:B------:R-:W-:-:S04]  /*0ad0*/  IMAD.MOV.U32 R14, RZ, RZ, R13 ;  /* 0x000000ffff0e7224 */ /* 0x000fc800078e000d */
[----:B------:R-:W-:-:S08]  /*0ae0*/  IMAD.WIDE.U32.X R10, R21, R23, R14, P0 ;  /* 0x00000017150a7225 */ /* 0x000fd000000e040e */
.L_x_9:
[----:B------:R-:W0:Y:S01]  /*0af0*/  LDC.64 R28, c[0x0][0x640] ;  /* 0x00019000ff1c7b82 */ /* 0x000e220000000a00 */
[-CC-:B------:R-:W-:Y:S01]  /*0b00*/  SHF.R.U64 R99, R10, R8.reuse, R11.reuse ;  /* 0x000000080a637219 */ /* 0x180fe2000000120b */
[----:B------:R-:W-:Y:S01]  /*0b10*/  IMAD.MOV.U32 R23, RZ, RZ, 0x1 ;  /* 0x00000001ff177424 */ /* 0x000fe200078e00ff */
[----:B------:R-:W-:Y:S02]  /*0b20*/  SHF.R.U32.HI R3, RZ, R8, R11 ;  /* 0x00000008ff037219 */ /* 0x000fe4000001160b */
[----:B------:R-:W-:-:S03]  /*0b30*/  IADD3 R5, P0, RZ, -R99, RZ ;  /* 0x80000063ff057210 */ /* 0x000fc60007f1e0ff */
[----:B------:R-:W1:Y:S02]  /*0b40*/  LDC R12, c[0x0][0x618] ;  /* 0x00018600ff0c7b82 */ /* 0x000e640000000800 */
[----:B------:R-:W-:Y:S02]  /*0b50*/  IMAD.X R3, RZ, RZ, ~R3, P0 ;  /* 0x000000ffff037224 */ /* 0x000fe400000e0e03 */
[----:B------:R-:W-:-:S04]  /*0b60*/  IMAD.WIDE.U32 R10, R5, R24, R16 ;  /* 0x00000018050a7225 */ /* 0x000fc800078e0010 */
[----:B------:R-:W2:Y:S01]  /*0b70*/  LDC R22, c[0x0][0x608] ;  /* 0x00018200ff167b82 */ /* 0x000ea20000000800 */
[----:B------:R-:W-:Y:S02]  /*0b80*/  IMAD R8, R3, R24, RZ ;  /* 0x0000001803087224 */ /* 0x000fe400078e02ff */
[----:B------:R-:W-:Y:S02]  /*0b90*/  IMAD.MOV.U32 R3, RZ, RZ, -0x1 ;  /* 0xffffffffff037424 */ /* 0x000fe400078e00ff */
[----:B------:R-:W-:-:S03]  /*0ba0*/  IMAD R5, R5, R25, R8 ;  /* 0x0000001905057224 */ /* 0x000fc600078e0208 */
[----:B------:R-:W3:Y:S01]  /*0bb0*/  LDC R26, c[0x0][0x658] ;  /* 0x00019600ff1a7b82 */ /* 0x000ee20000000800 */
[----:B------:R-:W-:Y:S01]  /*0bc0*/  IMAD.IADD R5, R11, 0x1, R5 ;  /* 0x000000010b057824 */ /* 0x000fe200078e0205 */
[----:B0-----:R-:W-:-:S04]  /*0bd0*/  ISETP.NE.U32.AND P0, PT, R28, RZ, PT ;  /* 0x000000ff1c00720c */ /* 0x001fc80003f05070 */
[----:B------:R-:W-:Y:S02]  /*0be0*/  ISETP.NE.AND.EX P0, PT, R29, RZ, PT, P0 ;  /* 0x000000ff1d00720c */ /* 0x000fe40003f05300 */
[----:B------:R-:W0:Y:S01]  /*0bf0*/  LDC R24, c[0x0][0x600] ;  /* 0x00018000ff187b82 */ /* 0x000e220000000800 */
[-CC-:B-1----:R-:W-:Y:S02]  /*0c00*/  SHF.R.U64 R14, R10, R12.reuse, R5.reuse ;  /* 0x0000000c0a0e7219 */ /* 0x182fe40000001205 */
[----:B------:R-:W-:-:S05]  /*0c10*/  SHF.R.U32.HI R5, RZ, R12, R5 ;  /* 0x0000000cff057219 */ /* 0x000fca0000011605 */
[----:B------:R-:W1:Y:S01]  /*0c20*/  LDC R15, c[0x0][0x648] ;  /* 0x00019200ff0f7b82 */ /* 0x000e620000000800 */
[-CC-:B--2---:R-:W-:Y:S02]  /*0c30*/  SHF.R.U64 R27, R14, R22.reuse, R5.reuse ;  /* 0x000000160e1b7219 */ /* 0x184fe40000001205 */
[----:B------:R-:W-:Y:S01]  /*0c40*/  SHF.R.U32.HI R5, RZ, R22, R5 ;  /* 0x00000016ff057219 */ /* 0x000fe20000011605 */
[----:B------:R-:W-:-:S04]  /*0c50*/  IMAD R22, R9, R20, R4 ;  /* 0x0000001409167224 */ /* 0x000fc800078e0204 */
[----:B------:R-:W2:Y:S01]  /*0c60*/  LDC R21, c[0x0][0x638] ;  /* 0x00018e00ff157b82 */ /* 0x000ea20000000800 */
[-CC-:B---3--:R-:W-:Y:S02]  /*0c70*/  SHF.R.U64 R20, R27, R26.reuse, R5.reuse ;  /* 0x0000001a1b147219 */ /* 0x188fe40000001205 */
[-C--:B------:R-:W-:Y:S02]  /*0c80*/  SHF.L.U32 R3, R3, R26.reuse, RZ ;  /* 0x0000001a03037219 */ /* 0x080fe400000006ff */
[----:B------:R-:W-:Y:S01]  /*0c90*/  SHF.R.U32.HI R5, RZ, R26, R5 ;  /* 0x0000001aff057219 */ /* 0x000fe20000011605 */
[----:B------:R-:W-:Y:S01]  /*0ca0*/  IMAD.MOV.U32 R4, RZ, RZ, R20 ;  /* 0x000000ffff047224 */ /* 0x000fe200078e0014 */
[----:B------:R-:W-:Y:S01]  /*0cb0*/  LOP3.LUT R12, RZ, R3, RZ, 0x33, !PT ;  /* 0x00000003ff0c7212 */ /* 0x000fe200078e33ff */
[----:B------:R-:W3:Y:S01]  /*0cc0*/  LDC R25, c[0x0][0x610] ;  /* 0x00018400ff197b82 */ /* 0x000ee20000000800 */
[----:B------:R-:W-:Y:S05]  /*0cd0*/  @!P0 BRA `(.L_x_10) ;  /* 0x0000000000288947 */ /* 0x000fea0003800000 */
[----:B------:R-:W4:Y:S02]  /*0ce0*/  LDC R3, c[0x0][0x64c] ;  /* 0x00019300ff037b82 */ /* 0x000f240000000800 */
[----:B----4-:R-:W-:-:S05]  /*0cf0*/  IADD3 R3, P0, R20, R3, RZ ;  /* 0x0000000314037210 */ /* 0x010fca0007f1e0ff */
        /* <DEDUP_REMOVED lines=8> */
.L_x_10:
[----:B-1----:R-:W-:Y:S01]  /*0d80*/  SHF.R.U64 R4, R4, R15, R5 ;  /* 0x0000000f04047219 */ /* 0x002fe20000001205 */
[----:B0-----:R-:W-:Y:S01]  /*0d90*/  VIADD R5, R24, 0xffffffff ;  /* 0xffffffff18057836 */ /* 0x001fe20000000000 */
[----:B------:R-:W-:Y:S02]  /*0da0*/  SHF.L.U32 R3, R23, R26, RZ ;  /* 0x0000001a17037219 */ /* 0x000fe400000006ff */
[----:B------:R-:W-:Y:S01]  /*0db0*/  LOP3.LUT R12, R27, R12, RZ, 0xc0, !PT ;  /* 0x0000000c1b0c7212 */ /* 0x000fe200078ec0ff */
[----:B------:R-:W-:Y:S01]  /*0dc0*/  IMAD.MOV R8, RZ, RZ, -R4 ;  /* 0x000000ffff087224 */ /* 0x000fe200078e0a04 */
[----:B------:R-:W-:-:S03]  /*0dd0*/  SEL R7, R7, R22, !P1 ;  /* 0x0000001607077207 */ /* 0x000fc60004800000 */
[----:B------:R-:W-:Y:S01]  /*0de0*/  IMAD R12, R3, R4, R12 ;  /* 0x00000004030c7224 */ /* 0x000fe200078e020c */
[----:B------:R-:W-:Y:S01]  /*0df0*/  LOP3.LUT R4, R14, R5, RZ, 0xc0, !PT ;  /* 0x000000050e047212 */ /* 0x000fe200078ec0ff */
[----:B--2---:R-:W-:Y:S02]  /*0e00*/  IMAD R3, R8, R21, R20 ;  /* 0x0000001508037224 */ /* 0x004fe400078e0214 */
[----:B---3--:R-:W-:Y:S02]  /*0e10*/  IMAD R7, R12, R25, R7 ;  /* 0x000000190c077224 */ /* 0x008fe400078e0207 */
[----:B------:R-:W-:Y:S02]  /*0e20*/  IMAD.MOV.U32 R5, RZ, RZ, 0x1 ;  /* 0x00000001ff057424 */ /* 0x000fe400078e00ff */
[----:B------:R-:W-:-:S03]  /*0e30*/  IMAD R4, R3, R24, R4 ;  /* 0x0000001803047224 */ /* 0x000fc600078e0204 */
[----:B------:R-:W-:Y:S02]  /*0e40*/  PRMT R3, R5, 0x7610, R3 ;  /* 0x0000761005037816 */ /* 0x000fe40000000003 */
[----:B------:R-:W-:Y:S02]  /*0e50*/  SEL R100, R4, R7, !P1 ;  /* 0x0000000704647207 */ /* 0x000fe40004800000 */
[----:B------:R-:W-:-:S07]  /*0e60*/  SEL R101, R7, R4, !P1 ;  /* 0x0000000407657207 */ /* 0x000fce0004800000 */
.L_x_8:
[----:B------:R-:W-:-:S08]  /*0e70*/  NOP ;  /* 0x0000000000007918 */ /* 0x000fd00000000000 */
[----:B------:R-:W0:Y:S02]  /*0e80*/  USETMAXREG.TRY_ALLOC.CTAPOOL UP0, 0xe8 ;  /* 0x000000e8000079c8 */ /* 0x000e240008000600 */
[----:B0-----:R-:W-:-:S13]  /*0e90*/  PLOP3.LUT P0, PT, PT, PT, UP0, 0x80, 0x0 ;  /* 0x000000000000781c */ /* 0x001fda0003f0f008 */
[----:B------:R-:W-:Y:S05]  /*0ea0*/  @!P0 BRA `(.L_x_8) ;  /* 0xfffffffc00f08947 */ /* 0x000fea000383ffff */
[----:B------:R-:W-:Y:S01]  /*0eb0*/  ULDC.64 UR4, c[0x0][0x598] ;  /* 0x0001660000047ab9 */ /* 0x000fe20000000a00 */
[----:B------:R-:W-:Y:S01]  /*0ec0*/  ULDC.64 UR36, c[0x0][0x208] ;  /* 0x0000820000247ab9 */ /* 0x000fe20000000a00 */
[----:B------:R-:W-:-:S04]  /*0ed0*/  ISETP.NE.U32.AND P0, PT, RZ, UR4, PT ;  /* 0x00000004ff007c0c */ /* 0x000fc8000bf05070 */
[----:B------:R-:W-:-:S13]  /*0ee0*/  ISETP.NE.AND.EX P0, PT, RZ, UR5, PT, P0 ;  /* 0x00000005ff007c0c */ /* 0x000fda000bf05300 */
[----:B------:R-:W-:Y:S05]  /*0ef0*/  @!P0 BRA `(.L_x_11) ;  /* 0x00000000001c8947 */ /* 0x000fea0003800000 */
[----:B------:R-:W0:Y:S02]  /*0f00*/  LDC.64 R4, c[0x0][0x598] ;  /* 0x00016600ff047b82 */ /* 0x000e240000000a00 */
[----:B0-----:R-:W2:Y:S02]  /*0f10*/  LDG.E.64 R4, desc[UR36][R4.64] ;  /* 0x0000002404047981 */ /* 0x001ea4000c1e1b00 */
[----:B--2---:R-:W-:-:S04]  /*0f20*/  ISETP.NE.U32.AND P0, PT, R4, RZ, PT ;  /* 0x000000ff0400720c */ /* 0x004fc80003f05070 */
[----:B------:R-:W-:-:S13]  /*0f30*/  ISETP.NE.AND.EX P0, PT, R5, RZ, PT, P0 ;  /* 0x000000ff0500720c */ /* 0x000fda0003f05300 */
[----:B------:R-:W-:Y:S05]  /*0f40*/  @!P0 BRA `(.L_x_11) ;  /* 0x0000000000088947 */ /* 0x000fea0003800000 */
[----:B------:R0:W5:Y:S01]  /*0f50*/  LD.E R88, desc[UR36][R4.64] ;  /* 0x0000002404587980 */ /* 0x000162000c101900 */
[----:B------:R-:W-:Y:S05]  /*0f60*/  BRA `(.L_x_12) ;  /* 0x0000000000247947 */ /* 0x000fea0003800000 */
.L_x_11:
[----:B------:R-:W-:Y:S02]  /*0f70*/  ULDC.64 UR4, c[0x0][0x588] ;  /* 0x0001620000047ab9 */ /* 0x000fe40000000a00 */
[----:B------:R-:W-:-:S04]  /*0f80*/  ISETP.NE.U32.AND P0, PT, RZ, UR4, PT ;  /* 0x00000004ff007c0c */ /* 0x000fc8000bf05070 */
[----:B------:R-:W-:-:S13]  /*0f90*/  ISETP.NE.AND.EX P0, PT, RZ, UR5, PT, P0 ;  /* 0x00000005ff007c0c */ /* 0x000fda000bf05300 */
[----:B------:R-:W-:Y:S05]  /*0fa0*/  @!P0 BRA `(.L_x_13) ;  /* 0x00000000000c8947 */ /* 0x000fea0003800000 */
[----:B------:R-:W0:Y:S02]  /*0fb0*/  LDC.64 R88, c[0x0][0x588] ;  /* 0x00016200ff587b82 */ /* 0x000e240000000a00 */
[----:B0-----:R1:W5:Y:S01]  /*0fc0*/  LDG.E R88, desc[UR36][R88.64] ;  /* 0x0000002458587981 */ /* 0x001362000c1e1900 */
[----:B------:R-:W-:Y:S05]  /*0fd0*/  BRA `(.L_x_12) ;  /* 0x0000000000087947 */ /* 0x000fea0003800000 */
.L_x_13:
[----:B------:R-:W-:Y:S02]  /*0fe0*/  ULDC UR4, c[0x0][0x580] ;  /* 0x0001600000047ab9 */ /* 0x000fe40000000800 */
[----:B------:R-:W-:-:S07]  /*0ff0*/  IMAD.U32 R88, RZ, RZ, UR4 ;  /* 0x00000004ff587e24 */ /* 0x000fce000f8e00ff */
.L_x_12:
[----:B------:R-:W-:Y:S02]  /*1000*/  ULDC.64 UR4, c[0x0][0x5a0] ;  /* 0x0001680000047ab9 */ /* 0x000fe40000000a00 */
[----:B------:R-:W-:-:S04]  /*1010*/  ISETP.NE.U32.AND P0, PT, RZ, UR4, PT ;  /* 0x00000004ff007c0c */ /* 0x000fc8000bf05070 */
[----:B------:R-:W-:-:S13]  /*1020*/  ISETP.NE.AND.EX P0, PT, RZ, UR5, PT, P0 ;  /* 0x00000005ff007c0c */ /* 0x000fda000bf05300 */
[----:B------:R-:W-:Y:S05]  /*1030*/  @!P0 BRA `(.L_x_14) ;  /* 0x00000000001c8947 */ /* 0x000fea0003800000 */
[----:B0-----:R-:W0:Y:S02]  /*1040*/  LDC.64 R4, c[0x0][0x5a0] ;  /* 0x00016800ff047b82 */ /* 0x001e240000000a00 */
[----:B0-----:R-:W2:Y:S02]  /*1050*/  LDG.E.64 R4, desc[UR36][R4.64] ;  /* 0x0000002404047981 */ /* 0x001ea4000c1e1b00 */
[----:B--2---:R-:W-:-:S04]  /*1060*/  ISETP.NE.U32.AND P0, PT, R4, RZ, PT ;  /* 0x000000ff0400720c */ /* 0x004fc80003f05070 */
[----:B------:R-:W-:-:S13]  /*1070*/  ISETP.NE.AND.EX P0, PT, R5, RZ, PT, P0 ;  /* 0x000000ff0500720c */ /* 0x000fda0003f05300 */
[----:B------:R-:W-:Y:S05]  /*1080*/  @!P0 BRA `(.L_x_14) ;  /* 0x0000000000088947 */ /* 0x000fea0003800000 */
[----:B-1----:R0:W5:Y:S01]  /*1090*/  LD.E R89, desc[UR36][R4.64] ;  /* 0x0000002404597980 */ /* 0x002162000c101900 */
[----:B------:R-:W-:Y:S05]  /*10a0*/  BRA `(.L_x_15) ;  /* 0x0000000000247947 */ /* 0x000fea0003800000 */
.L_x_14:
[----:B------:R-:W-:Y:S02]  /*10b0*/  ULDC.64 UR4, c[0x0][0x590] ;  /* 0x0001640000047ab9 */ /* 0x000fe40000000a00 */
[----:B------:R-:W-:-:S04]  /*10c0*/  ISETP.NE.U32.AND P0, PT, RZ, UR4, PT ;  /* 0x00000004ff007c0c */ /* 0x000fc8000bf05070 */
[----:B------:R-:W-:-:S13]  /*10d0*/  ISETP.NE.AND.EX P0, PT, RZ, UR5, PT, P0 ;  /* 0x00000005ff007c0c */ /* 0x000fda000bf05300 */
[----:B------:R-:W-:Y:S05]  /*10e0*/  @!P0 BRA `(.L_x_16) ;  /* 0x00000000000c8947 */ /* 0x000fea0003800000 */
[----:B0-----:R-:W1:Y:S02]  /*10f0*/  LDC.64 R4, c[0x0][0x590] ;  /* 0x00016400ff047b82 */ /* 0x001e640000000a00 */
[----:B-1----:R1:W5:Y:S01]  /*1100*/  LDG.E R89, desc[UR36][R4.64] ;  /* 0x0000002404597981 */ /* 0x002362000c1e1900 */
[----:B------:R-:W-:Y:S05]  /*1110*/  BRA `(.L_x_15) ;  /* 0x0000000000087947 */ /* 0x000fea0003800000 */
.L_x_16:
[----:B------:R-:W-:Y:S02]  /*1120*/  ULDC UR4, c[0x0][0x584] ;  /* 0x0001610000047ab9 */ /* 0x000fe40000000800 */
[----:B-1----:R-:W-:-:S07]  /*1130*/  IMAD.U32 R89, RZ, RZ, UR4 ;  /* 0x00000004ff597e24 */ /* 0x002fce000f8e00ff */
.L_x_15:
[----:B------:R-:W-:-:S13]  /*1140*/  LOP3.LUT P0, RZ, R3, 0xff, RZ, 0xc0, !PT ;  /* 0x000000ff03ff7812 */ /* 0x000fda000780c0ff */
[----:B------:R-:W-:Y:S05]  /*1150*/  @!P0 EXIT ;  /* 0x000000000000894d */ /* 0x000fea0003800000 */
[----:B------:R-:W2:Y:S01]  /*1160*/  LDC R92, c[0x0][0x658] ;  /* 0x00019600ff5c7b82 */ /* 0x000ea20000000800 */
[----:B------:R-:W-:Y:S01]  /*1170*/  ULDC.64 UR6, c[0x0][0x288] ;  /* 0x0000a20000067ab9 */ /* 0x000fe20000000a00 */
[----:B------:R-:W-:Y:S01]  /*1180*/  LOP3.LUT R6, R6, 0x1, RZ, 0xc0, !PT ;  /* 0x0000000106067812 */ /* 0x000fe200078ec0ff */
[----:B------:R-:W-:Y:S01]  /*1190*/  UIADD3 UR4, UR7, 0x7f, URZ ;  /* 0x0000007f07047890 */ /* 0x000fe2000fffe03f */
[----:B------:R-:W-:Y:S01]  /*11a0*/  SHF.R.U32.HI R3, RZ, 0x2, R94 ;  /* 0x00000002ff037819 */ /* 0x000fe2000001165e */
[----:B01----:R-:W-:Y:S01]  /*11b0*/  IMAD.MOV.U32 R5, RZ, RZ, -0x1 ;  /* 0xffffffffff057424 */ /* 0x003fe200078e00ff */
[----:B------:R-:W-:Y:S01]  /*11c0*/  SHF.R.U32.HI R0, RZ, 0x1, R0 ;  /* 0x00000001ff007819 */ /* 0x000fe20000011600 */
[----:B------:R-:W-:Y:S01]  /*11d0*/  USHF.R.S32.HI UR5, URZ, 0x1f, UR4 ;  /* 0x0000001f3f057899 */ /* 0x000fe20008011404 */
[----:B------:R-:W0:Y:S01]  /*11e0*/  LDC.64 R90, c[0x0][0x5c8] ;  /* 0x00017200ff5a7b82 */ /* 0x000e220000000a00 */
[----:B------:R-:W-:Y:S01]  /*11f0*/  IMAD.SHL.U32 R22, R6, 0x40, RZ ;  /* 0x0000004006167824 */ /* 0x000fe200078e00ff */
[----:B------:R-:W-:Y:S01]  /*1200*/  LOP3.LUT R3, R3, 0x7, RZ, 0xc0, !PT ;  /* 0x0000000703037812 */ /* 0x000fe200078ec0ff */
[----:B------:R-:W-:Y:S01]  /*1210*/  ULEA.HI UR5, UR5, UR4, URZ, 0x7 ;  /* 0x0000000405057291 */ /* 0x000fe2000f8f383f */
[----:B------:R-:W-:Y:S01]  /*1220*/  LOP3.LUT R0, R0, 0x30, RZ, 0xc0, !PT ;  /* 0x0000003000007812 */ /* 0x000fe200078ec0ff */
[----:B------:R-:W-:Y:S01]  /*1230*/  IMAD.MOV.U32 R7, RZ, RZ, 0x1 ;  /* 0x00000001ff077424 */ /* 0x000fe200078e00ff */
[--C-:B------:R-:W-:Y:S01]  /*1240*/  LOP3.LUT R22, R22, 0x40, R3.reuse, 0xe2, !PT ;  /* 0x0000004016167812 */ /* 0x100fe200078ee203 */
[----:B------:R-:W-:Y:S01]  /*1250*/  USHF.R.S32.HI UR43, URZ, 0x7, UR5 ;  /* 0x000000073f2b7899 */ /* 0x000fe20008011405 */
[----:B------:R-:W1:Y:S01]  /*1260*/  LDC R96, c[0x0][0x600] ;  /* 0x00018000ff607b82 */ /* 0x000e620000000800 */
[----:B------:R-:W-:Y:S01]  /*1270*/  IADD3 R3, RZ, -R0, -R3 ;  /* 0x80000000ff037210 */ /* 0x000fe20007ffe803 */
[----:B------:R-:W-:Y:S01]  /*1280*/  IMAD.U32 R4, RZ, RZ, UR6 ;  /* 0x00000006ff047e24 */ /* 0x000fe2000f8e00ff */
[C---:B------:R-:W-:Y:S01]  /*1290*/  LOP3.LUT R93, R94.reuse, 0x3, RZ, 0xc0, !PT ;  /* 0x000000035e5d7812 */ /* 0x040fe200078ec0ff */
[----:B------:R-:W-:Y:S01]  /*12a0*/  UISETP.LT.AND UP0, UPT, UR43, 0x1, UPT ;  /* 0x000000012b00788c */ /* 0x000fe2000bf01270 */
[----:B------:R-:W-:Y:S01]  /*12b0*/  LOP3.LUT R95, R94, 0x80, RZ, 0xc0, !PT ;  /* 0x000000805e5f7812 */ /* 0x000fe200078ec0ff */
[----:B------:R-:W-:Y:S01]  /*12c0*/  IMAD R3, R6, -0x40, R3 ;  /* 0xffffffc006037824 */ /* 0x000fe200078e0203 */
[----:B------:R-:W-:Y:S01]  /*12d0*/  ULDC UR4, c[0x0][0x284] ;  /* 0x0000a10000047ab9 */ /* 0x000fe20000000800 */
[----:B--2---:R-:W-:Y:S01]  /*12e0*/  SHF.L.U32 R5, R5, R92, RZ ;  /* 0x0000005c05057219 */ /* 0x004fe200000006ff */
[----:B------:R-:W-:Y:S01]  /*12f0*/  USEL UR44, UR43, 0x1, UP0 ;  /* 0x000000012b2c7887 */ /* 0x000fe20008000000 */
[----:B------:R-:W-:Y:S01]  /*1300*/  IMAD R93, R93, -0x2, R4 ;  /* 0xfffffffe5d5d7824 */ /* 0x000fe200078e0204 */
[----:B------:R-:W-:Y:S01]  /*1310*/  LOP3.LUT R22, R22, R0, RZ, 0xfc, !PT ;  /* 0x0000000016167212 */ /* 0x000fe200078efcff */
[----:B------:R-:W-:Y:S01]  /*1320*/  IMAD.SHL.U32 R94, R94, 0x2, RZ ;  /* 0x000000025e5e7824 */ /* 0x000fe200078e00ff */
[----:B------:R-:W-:Y:S01]  /*1330*/  SHF.L.U32 R92, R7, R92, RZ ;  /* 0x0000005c075c7219 */ /* 0x000fe200000006ff */
[----:B------:R-:W-:Y:S01]  /*1340*/  VIADD R98, R3, UR4 ;  /* 0x0000000403627c36 */ /* 0x000fe20008000000 */
[----:B------:R-:W-:Y:S01]  /*1350*/  LOP3.LUT R103, R18, 0x1, RZ, 0xfc, !PT ;  /* 0x0000000112677812 */ /* 0x000fe200078efcff */
[----:B------:R-:W-:Y:S01]  /*1360*/  IMAD.MOV.U32 R23, RZ, RZ, RZ ;  /* 0x000000ffff177224 */ /* 0x000fe200078e00ff */
[C---:B0-----:R-:W-:Y:S01]  /*1370*/  SHF.L.U64.HI R91, R90.reuse, 0x3, R91 ;  /* 0x000000035a5b7819 */ /* 0x041fe2000001025b */
[----:B------:R-:W-:Y:S01]  /*1380*/  IMAD.SHL.U32 R90, R90, 0x8, RZ ;  /* 0x000000085a5a7824 */ /* 0x000fe200078e00ff */
[----:B------:R-:W-:Y:S01]  /*1390*/  SHF.R.U32.HI R95, RZ, 0x7, R95 ;  /* 0x00000007ff5f7819 */ /* 0x000fe2000001165f */
[----:B------:R-:W-:Y:S01]  /*13a0*/  UIADD3 UR44, UR43, -UR44, URZ ;  /* 0x8000002c2b2c7290 */ /* 0x000fe2000fffe03f */
[----:B------:R-:W-:Y:S01]  /*13b0*/  LOP3.LUT R97, RZ, R5, RZ, 0x33, !PT ;  /* 0x00000005ff617212 */ /* 0x000fe200078e33ff */
[----:B------:R-:W-:Y:S01]  /*13c0*/  UMOV UR40, URZ ;  /* 0x0000003f00287c82 */ /* 0x000fe20008000000 */
[----:B------:R-:W-:Y:S01]  /*13d0*/  UMOV UR42, URZ ;  /* 0x0000003f002a7c82 */ /* 0x000fe20008000000 */
[----:B-1----:R-:W-:-:S08]  /*13e0*/  VIADD R96, R96, 0xffffffff ;  /* 0xffffffff60607836 */ /* 0x002fd00000000000 */
.L_x_162:
[----:B0-----:R-:W0:Y:S01]  /*13f0*/  SHFL.IDX PT, R0, R95, RZ, 0x1f ;  /* 0x00001fff5f007589 */ /* 0x001e2200000e0000 */
[----:B-1----:R-:W1:Y:S01]  /*1400*/  S2UR UR7, SR_CgaCtaId ;  /* 0x00000000000779c3 */ /* 0x002e620000008800 */
[----:B------:R-:W-:Y:S01]  /*1410*/  UMOV UR6, 0x400 ;  /* 0x0000040000067882 */ /* 0x000fe20000000000 */
[----:B0-----:R-:W-:Y:S01]  /*1420*/  R2UR UR4, R0 ;  /* 0x00000000000472ca */ /* 0x001fe200000e0000 */
[----:B-1----:R-:W-:-:S12]  /*1430*/  ULEA UR6, UR7, UR6, 0x18 ;  /* 0x0000000607067291 */ /* 0x002fd8000f8ec03f */
[----:B------:R-:W-:-:S04]  /*1440*/  ULEA.HI UR5, UR4, UR4, URZ, 0x1 ;  /* 0x0000000404057291 */ /* 0x000fc8000f8f083f */
[----:B------:R-:W-:-:S04]  /*1450*/  ULOP3.LUT UR5, UR5, 0x7fffe, URZ, 0xc0, !UPT ;  /* 0x0007fffe05057892 */ /* 0x000fc8000f8ec03f */
[----:B------:R-:W-:-:S03]  /*1460*/  UIADD3 UR5, UR4, -UR5, URZ ;  /* 0x8000000504057290 */ /* 0x000fc6000fffe03f */
[----:B------:R-:W-:Y:S01]  /*1470*/  ULDC UR4, c[0x0][0x28c] ;  /* 0x0000a30000047ab9 */ /* 0x000fe20000000800 */
[----:B------:R-:W-:Y:S01]  /*1480*/  ULEA UR5, UR5, UR6, 0xd ;  /* 0x0000000605057291 */ /* 0x000fe2000f8e683f */
[----:B------:R-:W-:-:S03]  /*1490*/  ISETP.LT.AND P0, PT, RZ, UR4, PT ;  /* 0x00000004ff007c0c */ /* 0x000fc6000bf01270 */
[----:B------:R-:W-:-:S04]  /*14a0*/  UIADD3 UR5, UR5, 0x100, URZ ;  /* 0x0000010005057890 */ /* 0x000fc8000fffe03f */
[----:B------:R-:W-:-:S04]  /*14b0*/  USHF.R.U32.HI UR5, URZ, 0x4, UR5 ;  /* 0x000000043f057899 */ /* 0x000fc80008011605 */
[----:B------:R-:W-:-:S04]  /*14c0*/  ULOP3.LUT UR5, UR5, 0x3fff, URZ, 0xc0, !UPT ;  /* 0x00003fff05057892 */ /* 0x000fc8000f8ec03f */
[----:B------:R-:W-:Y:S01]  /*14d0*/  ULOP3.LUT UR45, UR5, 0x10000, URZ, 0xfc, !UPT ;  /* 0x00010000052d7892 */ /* 0x000fe2000f8efc3f */
[----:B--2345:R-:W-:Y:S11]  /*14e0*/  @P0 BRA `(.L_x_17) ;  /* 0x0000000000400947 */ /* 0x03cff60003800000 */
[----:B------:R-:W-:Y:S01]  /*14f0*/  MOV R0, 0x0 ;  /* 0x0000000000007802 */ /* 0x000fe20000000f00 */
[----:B------:R-:W-:Y:S01]  /*1500*/  ULDC.64 UR4, c[0x4][0x68] ;  /* 0x01001a0000047ab9 */ /* 0x000fe20000000a00 */
[----:B------:R-:W-:Y:S01]  /*1510*/  ULDC.64 UR6, c[0x4][0x8] ;  /* 0x0100020000067ab9 */ /* 0x000fe20000000a00 */
[----:B------:R-:W-:Y:S01]  /*1520*/  IMAD.U32 R4, RZ, RZ, UR4 ;  /* 0x00000004ff047e24 */ /* 0x000fe2000f8e00ff */
[----:B------:R0:W1:Y:S01]  /*1530*/  LDC.64 R14, c[0x4][R0] ;  /* 0x01000000000e7b82 */ /* 0x0000620000000a00 */
[----:B------:R-:W-:Y:S01]  /*1540*/  IMAD.U32 R5, RZ, RZ, UR5 ;  /* 0x00000005ff057e24 */ /* 0x000fe2000f8e00ff */
[----:B------:R-:W-:Y:S01]  /*1550*/  ULDC.64 UR4, c[0x4][0x70] ;  /* 0x01001c0000047ab9 */ /* 0x000fe20000000a00 */
[----:B------:R-:W-:Y:S02]  /*1560*/  IMAD.U32 R10, RZ, RZ, UR6 ;  /* 0x00000006ff0a7e24 */ /* 0x000fe4000f8e00ff */
[----:B------:R-:W-:Y:S02]  /*1570*/  IMAD.U32 R6, RZ, RZ, UR4 ;  /* 0x00000004ff067e24 */ /* 0x000fe4000f8e00ff */
[----:B------:R-:W-:-:S02]  /*1580*/  IMAD.U32 R7, RZ, RZ, UR5 ;  /* 0x00000005ff077e24 */ /* 0x000fc4000f8e00ff */
[----:B------:R-:W-:Y:S02]  /*1590*/  IMAD.U32 R11, RZ, RZ, UR7 ;  /* 0x00000007ff0b7e24 */ /* 0x000fe4000f8e00ff */
[----:B------:R-:W-:Y:S02]  /*15a0*/  IMAD.MOV.U32 R8, RZ, RZ, 0x1e1 ;  /* 0x000001e1ff087424 */ /* 0x000fe400078e00ff */
[----:B------:R-:W-:Y:S02]  /*15b0*/  IMAD.MOV.U32 R12, RZ, RZ, 0x1 ;  /* 0x00000001ff0c7424 */ /* 0x000fe400078e00ff */
[----:B0-----:R-:W-:-:S07]  /*15c0*/  IMAD.MOV.U32 R13, RZ, RZ, RZ ;  /* 0x000000ffff0d7224 */ /* 0x001fce00078e00ff */
[----:B------:R-:W-:-:S07]  /*15d0*/  LEPC R20, `(.L_x_17) ;  /* 0x000000001014794e */ /* 0x000fce0000000000 */
[----:B-1---5:R-:W-:Y:S05]  /*15e0*/  CALL.ABS.NOINC R14 ;  /* 0x000000000e007343 */ /* 0x022fea0003c00000 */
.L_x_17:
[----:B------:R-:W-:-:S13]  /*15f0*/  ISETP.NE.AND P0, PT, R103, 0x3, PT ;  /* 0x000000036700780c */ /* 0x000fda0003f05270 */
[----:B------:R-:W-:Y:S05]  /*1600*/  @!P0 BRA `(.L_x_18) ;  /* 0x0000000000048947 */ /* 0x000fea0003800000 */
[----:B------:R-:W-:Y:S01]  /*1610*/  BPT.TRAP 0x1 ;  /* 0x000000040000795c */ /* 0x000fe20000300000 */
.L_x_18:
[----:B------:R-:W0:Y:S01]  /*1620*/  S2UR UR5, SR_CgaCtaId ;  /* 0x00000000000579c3 */ /* 0x000e220000008800 */
[----:B------:R-:W-:Y:S01]  /*1630*/  UMOV UR4, 0x400 ;  /* 0x0000040000047882 */ /* 0x000fe20000000000 */
[----:B------:R-:W-:Y:S02]  /*1640*/  IMAD.U32 R0, RZ, RZ, UR40 ;  /* 0x00000028ff007e24 */ /* 0x000fe4000f8e00ff */
[----:B------:R-:W-:-:S03]  /*1650*/  IMAD.U32 R3, RZ, RZ, UR42 ;  /* 0x0000002aff037e24 */ /* 0x000fc6000f8e00ff */
[----:B------:R-:W-:Y:S01]  /*1660*/  SHF.L.U32 R0, R0, 0x1f, RZ ;  /* 0x0000001f00007819 */ /* 0x000fe200000006ff */
[----:B0-----:R-:W-:-:S06]  /*1670*/  ULEA UR4, UR5, UR4, 0x18 ;  /* 0x0000000405047291 */ /* 0x001fcc000f8ec03f */
[----:B------:R-:W-:-:S04]  /*1680*/  IMAD.U32 R6, RZ, RZ, UR4 ;  /* 0x00000004ff067e24 */ /* 0x000fc8000f8e00ff */
[----:B------:R-:W-:-:S04]  /*1690*/  IMAD R3, R3, 0x8, R6 ;  /* 0x0000000803037824 */ /* 0x000fc800078e0206 */
[----:B------:R0:W1:Y:S01]  /*16a0*/  SYNCS.PHASECHK.TRANS64.TRYWAIT P1, [R3+URZ], R0 ;  /* 0x00000000030075a7 */ /* 0x000062000802017f */
[----:B------:R-:W-:Y:S05]  /*16b0*/  @!P0 BRA `(.L_x_19) ;  /* 0x0000000000048947 */ /* 0x000fea0003800000 */
[----:B------:R-:W-:Y:S01]  /*16c0*/  BPT.TRAP 0x1 ;  /* 0x000000040000795c */ /* 0x000fe20000300000 */
.L_x_19:
[----:B------:R-:W-:-:S05]  /*16d0*/  IMAD.U32 R4, RZ, RZ, UR44 ;  /* 0x0000002cff047e24 */ /* 0x000fca000f8e00ff */
[----:B------:R-:W-:Y:S01]  /*16e0*/  ISETP.GE.AND P2, PT, R4, 0x1, PT ;  /* 0x000000010400780c */ /* 0x000fe20003f46270 */
[----:B-1----:R-:W-:-:S12]  /*16f0*/  @P1 BRA `(.L_x_20) ;  /* 0x0000000000081947 */ /* 0x002fd80003800000 */
[----:B------:R-:W1:Y:S02]  /*1700*/  SYNCS.PHASECHK.TRANS64.TRYWAIT P1, [R3+URZ], R0 ;  /* 0x00000000030075a7 */ /* 0x000e64000802017f */
[----:B-1----:R-:W-:Y:S05]  /*1710*/  @!P1 BRA `(.L_x_21) ;  /* 0x00000068004c9947 */ /* 0x002fea0003800000 */
.L_x_20:
[----:B------:R-:W-:Y:S05]  /*1720*/  WARPSYNC.ALL ;  /* 0x0000000000007948 */ /* 0x000fea0003800000 */
[----:B------:R-:W-:Y:S01]  /*1730*/  R2UR UR4, R6 ;  /* 0x00000000060472ca */ /* 0x000fe200000e0000 */
[----:B------:R-:W-:Y:S01]  /*1740*/  ULEA UR5, UR42, UR45, 0xb ;  /* 0x0000002d2a057291 */ /* 0x000fe2000f8e583f */
[----:B------:R-:W-:Y:S01]  /*1750*/  WARPGROUP.ARRIVE ;  /* 0x00000000000079c5 */ /* 0x000fe20000000000 */
[----:B------:R-:W-:Y:S01]  /*1760*/  UMOV UR9, 0x40000040 ;  /* 0x4000004000097882 */ /* 0x000fe20000000000 */
[----:B------:R-:W-:-:S04]  /*1770*/  UMOV UR11, 0x40000040 ;  /* 0x40000040000b7882 */ /* 0x000fc80000000000 */
[----:B------:R-:W-:-:S05]  /*1780*/  UMOV UR8, UR5 ;  /* 0x0000000500087c82 */ /* 0x000fca0008000000 */
[----:B------:R-:W-:-:S04]  /*1790*/  UIADD3 UR4, UR4, 0x18100, URZ ;  /* 0x0001810004047890 */ /* 0x000fc8000fffe03f */
[----:B------:R-:W-:-:S04]  /*17a0*/  USHF.R.U32.HI UR4, URZ, 0x4, UR4 ;  /* 0x000000043f047899 */ /* 0x000fc80008011604 */
[----:B------:R-:W-:-:S04]  /*17b0*/  ULOP3.LUT UR4, UR4, 0x3fff, URZ, 0xc0, !UPT ;  /* 0x00003fff04047892 */ /* 0x000fc8000f8ec03f */
[----:B------:R-:W-:-:S04]  /*17c0*/  ULOP3.LUT UR4, UR4, 0x10000, URZ, 0xfc, !UPT ;  /* 0x0001000004047892 */ /* 0x000fc8000f8efc3f */
[----:B------:R-:W-:-:S07]  /*17d0*/  ULEA UR6, UR42, UR4, 0xb ;  /* 0x000000042a067291 */ /* 0x000fce000f8e583f */
[----:B------:R-:W-:Y:S02]  /*17e0*/  UMOV UR10, UR6 ;  /* 0x00000006000a7c82 */ /* 0x000fe40008000000 */
[----:B------:R-:W-:Y:S01]  /*17f0*/  HGMMA.64x128x16.F32 R24, gdesc[UR8], RZ, !UPT, gsb0 ;  /* 0x01e00000081879f0 */ /* 0x000fe2000c0008ff */
[----:B------:R-:W-:Y:S02]  /*1800*/  UIADD3 UR8, UR5, 0x2, URZ ;  /* 0x0000000205087890 */ /* 0x000fe4000fffe03f */
[----:B------:R-:W-:Y:S01]  /*1810*/  UIADD3 UR10, UR6, 0x2, URZ ;  /* 0x00000002060a7890 */ /* 0x000fe2000fffe03f */
[----:B------:R-:W-:Y:S01]  /*1820*/  UMOV UR9, 0x40000040 ;  /* 0x4000004000097882 */ /* 0x000fe20000000000 */
[----:B------:R-:W-:Y:S01]  /*1830*/  UMOV UR11, 0x40000040 ;  /* 0x40000040000b7882 */ /* 0x000fe20000000000 */
[----:B------:R-:W-:Y:S02]  /*1840*/  WARPGROUP.DEPBAR.LE gsb0, 0x0 ;  /* 0x00008000000079c5 */ /* 0x000fe40000010000 */
[----:B------:R-:W-:-:S06]  /*1850*/  WARPGROUP.ARRIVE ;  /* 0x00000000000079c5 */ /* 0x000fcc0000000000 */
[----:B------:R-:W-:Y:S01]  /*1860*/  HGMMA.64x128x16.F32 R24, gdesc[UR8], R24, gsb0 ;  /* 0x01e00000081879f0 */ /* 0x000fe20008000818 */
        /* <DEDUP_REMOVED lines=41> */
[----:B------:R-:W-:Y:S03]  /*1b00*/  HGMMA.64x128x16.F32 R24, gdesc[UR8], R24, gsb0 ;  /* 0x01e00000081879f0 */ /* 0x000fe60008000818 */
[----:B------:R-:W-:Y:S02]  /*1b10*/  WARPGROUP.DEPBAR.LE gsb0, 0x0 ;  /* 0x00008000000079c5 */ /* 0x000fe40000010000 */
[----:B------:R-:W-:Y:S05]  /*1b20*/  @!P2 BRA `(.L_x_22) ;  /* 0x000000040098a947 */ /* 0x000fea0003800000 */
[----:B------:R-:W-:Y:S01]  /*1b30*/  UIADD3 UR5, UR42, 0x1, URZ ;  /* 0x000000012a057890 */ /* 0x000fe2000fffe03f */
[----:B01----:R-:W-:Y:S02]  /*1b40*/  IMAD.U32 R0, RZ, RZ, UR44 ;  /* 0x0000002cff007e24 */ /* 0x003fe4000f8e00ff */
[----:B------:R-:W-:Y:S01]  /*1b50*/  IMAD.U32 R3, RZ, RZ, UR42 ;  /* 0x0000002aff037e24 */ /* 0x000fe2000f8e00ff */
[----:B------:R-:W-:-:S04]  /*1b60*/  UISETP.NE.AND UP0, UPT, UR5, 0x3, UPT ;  /* 0x000000030500788c */ /* 0x000fc8000bf05270 */
[----:B------:R-:W-:Y:S02]  /*1b70*/  USEL UR6, URZ, 0x1, UP0 ;  /* 0x000000013f067887 */ /* 0x000fe40008000000 */
[----:B------:R-:W-:Y:S02]  /*1b80*/  USEL UR5, UR5, URZ, UP0 ;  /* 0x0000003f05057287 */ /* 0x000fe40008000000 */
[----:B------:R-:W-:-:S06]  /*1b90*/  ULOP3.LUT UR6, UR40, UR6, URZ, 0x3c, !UPT ;  /* 0x0000000628067292 */ /* 0x000fcc000f8e3c3f */
[----:B------:R-:W-:-:S07]  /*1ba0*/  IMAD.U32 R7, RZ, RZ, UR6 ;  /* 0x00000006ff077e24 */ /* 0x000fce000f8e00ff */
.L_x_29:
[----:B------:R-:W-:Y:S05]  /*1bb0*/  @!P0 BRA `(.L_x_23) ;  /* 0x0000000000048947 */ /* 0x000fea0003800000 */
[----:B------:R-:W-:Y:S01]  /*1bc0*/  BPT.TRAP 0x1 ;  /* 0x000000040000795c */ /* 0x000fe20000300000 */
.L_x_23:
[----:B------:R-:W0:Y:S01]  /*1bd0*/  S2UR UR7, SR_CgaCtaId ;  /* 0x00000000000779c3 */ /* 0x000e220000008800 */
[----:B------:R-:W-:Y:S01]  /*1be0*/  UMOV UR6, 0x400 ;  /* 0x0000040000067882 */ /* 0x000fe20000000000 */
[----:B------:R-:W-:Y:S01]  /*1bf0*/  IMAD.U32 R5, RZ, RZ, UR5 ;  /* 0x00000005ff057e24 */ /* 0x000fe2000f8e00ff */
[----:B------:R-:W-:Y:S01]  /*1c00*/  SHF.L.U32 R4, R7, 0x1f, RZ ;  /* 0x0000001f07047819 */ /* 0x000fe200000006ff */
[----:B0-----:R-:W-:-:S06]  /*1c10*/  ULEA UR6, UR7, UR6, 0x18 ;  /* 0x0000000607067291 */ /* 0x001fcc000f8ec03f */
[----:B------:R-:W-:-:S04]  /*1c20*/  IMAD.U32 R6, RZ, RZ, UR6 ;  /* 0x00000006ff067e24 */ /* 0x000fc8000f8e00ff */
[----:B------:R-:W-:-:S04]  /*1c30*/  IMAD R5, R5, 0x8, R6 ;  /* 0x0000000805057824 */ /* 0x000fc800078e0206 */
[----:B------:R0:W1:Y:S01]  /*1c40*/  SYNCS.PHASECHK.TRANS64.TRYWAIT P1, [R5+URZ], R4 ;  /* 0x00000004050075a7 */ /* 0x000062000802017f */
[----:B------:R-:W-:Y:S05]  /*1c50*/  @!P0 BRA `(.L_x_24) ;  /* 0x0000000000048947 */ /* 0x000fea0003800000 */
[----:B------:R-:W-:Y:S01]  /*1c60*/  BPT.TRAP 0x1 ;  /* 0x000000040000795c */ /* 0x000fe20000300000 */
.L_x_24:
[----:B-1----:R-:W-:Y:S05]  /*1c70*/  @P1 BRA `(.L_x_25) ;  /* 0x0000000000081947 */ /* 0x002fea0003800000 */
[----:B------:R-:W1:Y:S02]  /*1c80*/  SYNCS.PHASECHK.TRANS64.TRYWAIT P1, [R5+URZ], R4 ;  /* 0x00000004050075a7 */ /* 0x000e64000802017f */
[----:B-1----:R-:W-:Y:S05]  /*1c90*/  @!P1 BRA `(.L_x_26) ;  /* 0x0000006400009947 */ /* 0x002fea0003800000 */
.L_x_25:
[----:B------:R-:W-:Y:S01]  /*1ca0*/  ULEA UR6, UR5, UR45, 0xb ;  /* 0x0000002d05067291 */ /* 0x000fe2000f8e583f */
[----:B------:R-:W-:Y:S01]  /*1cb0*/  WARPGROUP.ARRIVE ;  /* 0x00000000000079c5 */ /* 0x000fe20000000000 */
[----:B------:R-:W-:Y:S01]  /*1cc0*/  ULEA UR7, UR5, UR4, 0xb ;  /* 0x0000000405077291 */ /* 0x000fe2000f8e583f */
[----:B------:R-:W-:Y:S01]  /*1cd0*/  UMOV UR9, 0x40000040 ;  /* 0x4000004000097882 */ /* 0x000fe20000000000 */
[----:B------:R-:W-:-:S03]  /*1ce0*/  UMOV UR11, 0x40000040 ;  /* 0x40000040000b7882 */ /* 0x000fc60000000000 */
[----:B------:R-:W-:Y:S02]  /*1cf0*/  UMOV UR8, UR6 ;  /* 0x0000000600087c82 */ /* 0x000fe40008000000 */
[----:B------:R-:W-:Y:S02]  /*1d00*/  UMOV UR10, UR7 ;  /* 0x00000007000a7c82 */ /* 0x000fe40008000000 */
[----:B------:R-:W-:Y:S01]  /*1d10*/  HGMMA.64x128x16.F32 R24, gdesc[UR8], R24, gsb0 ;  /* 0x01e00000081879f0 */ /* 0x000fe20008000818 */
[----:B------:R-:W-:Y:S02]  /*1d20*/  UIADD3 UR8, UR6, 0x2, URZ ;  /* 0x0000000206087890 */ /* 0x000fe4000fffe03f */
[----:B------:R-:W-:Y:S01]  /*1d30*/  UIADD3 UR10, UR7, 0x2, URZ ;  /* 0x00000002070a7890 */ /* 0x000fe2000fffe03f */
[----:B------:R-:W-:Y:S01]  /*1d40*/  UMOV UR9, 0x40000040 ;  /* 0x4000004000097882 */ /* 0x000fe20000000000 */
[----:B------:R-:W-:Y:S01]  /*1d50*/  UMOV UR11, 0x40000040 ;  /* 0x40000040000b7882 */ /* 0x000fe20000000000 */
[----:B------:R-:W-:-:S02]  /*1d60*/  WARPGROUP.DEPBAR.LE gsb0, 0x0 ;  /* 0x00008000000079c5 */ /* 0x000fc40000010000 */
        /* <DEDUP_REMOVED lines=46> */
[----:B------:R-:W-:Y:S01]  /*2050*/  BPT.TRAP 0x1 ;  /* 0x000000040000795c */ /* 0x000fe20000300000 */
.L_x_27:
[----:B------:R-:W-:-:S13]  /*2060*/  ISETP.NE.AND P1, PT, R102, RZ, PT ;  /* 0x000000ff6600720c */ /* 0x000fda0003f25270 */
[----:B01----:R-:W-:-:S04]  /*2070*/  @P1 IMAD R4, R3, 0x8, R6 ;  /* 0x0000000803041824 */ /* 0x003fc800078e0206 */
[----:B------:R-:W-:-:S05]  /*2080*/  @P1 VIADD R4, R4, 0x18 ;  /* 0x0000001804041836 */ /* 0x000fca0000000000 */
[----:B------:R-:W-:-:S04]  /*2090*/  @P1 PRMT R4, R19, 0x654, R4 ;  /* 0x0000065413041816 */ /* 0x000fc80000000004 */
[----:B------:R0:W-:Y:S01]  /*20a0*/  @P1 SYNCS.ARRIVE.TRANS64.RED.A1T0 RZ, [R4+URZ], RZ ;  /* 0x000000ff04ff19a7 */ /* 0x0001e2000810043f */
[----:B------:R-:W-:-:S13]  /*20b0*/  ISETP.GT.U32.AND P1, PT, R18, 0x1, PT ;  /* 0x000000011200780c */ /* 0x000fda0003f24070 */
[----:B0-----:R-:W-:Y:S05]  /*20c0*/  @P1 BRA `(.L_x_28) ;  /* 0x0000000000041947 */ /* 0x001fea0003800000 */
[----:B------:R-:W-:Y:S01]  /*20d0*/  BPT.TRAP 0x1 ;  /* 0x000000040000795c */ /* 0x000fe20000300000 */
.L_x_28:
[----:B------:R-:W-:Y:S01]  /*20e0*/  UIADD3 UR5, UR5, 0x1, URZ ;  /* 0x0000000105057890 */ /* 0x000fe2000fffe03f */
[C---:B------:R-:W-:Y:S01]  /*20f0*/  ISETP.GT.AND P2, PT, R0.reuse, 0x1, PT ;  /* 0x000000010000780c */ /* 0x040fe20003f44270 */
[----:B------:R-:W-:Y:S02]  /*2100*/  VIADD R3, R3, 0x1 ;  /* 0x0000000103037836 */ /* 0x000fe40000000000 */
[----:B------:R-:W-:Y:S01]  /*2110*/  UISETP.NE.AND UP0, UPT, UR5, 0x3, UPT ;  /* 0x000000030500788c */ /* 0x000fe2000bf05270 */
[----:B------:R-:W-:Y:S02]  /*2120*/  VIADD R0, R0, 0xffffffff ;  /* 0xffffffff00007836 */ /* 0x000fe40000000000 */
[C---:B------:R-:W-:Y:S01]  /*2130*/  ISETP.NE.AND P1, PT, R3.reuse, 0x3, PT ;  /* 0x000000030300780c */ /* 0x040fe20003f25270 */
[----:B------:R-:W-:Y:S02]  /*2140*/  USEL UR6, URZ, 0x1, UP0 ;  /* 0x000000013f067887 */ /* 0x000fe40008000000 */
[----:B------:R-:W-:Y:S01]  /*2150*/  USEL UR5, UR5, URZ, UP0 ;  /* 0x0000003f05057287 */ /* 0x000fe20008000000 */
[----:B------:R-:W-:-:S03]  /*2160*/  SEL R3, R3, RZ, P1 ;  /* 0x000000ff03037207 */ /* 0x000fc60000800000 */
[----:B------:R-:W-:Y:S01]  /*2170*/  LOP3.LUT R7, R7, UR6, RZ, 0x3c, !PT ;  /* 0x0000000607077c12 */ /* 0x000fe2000f8e3cff */
[----:B------:R-:W-:Y:S07]  /*2180*/  @P2 BRA `(.L_x_29) ;  /* 0xfffffff800882947 */ /* 0x000fee000383ffff */
.L_x_22:
[----:B01----:R-:W0:Y:S02]  /*2190*/  LDC R0, c[0x0][0x28c] ;  /* 0x0000a300ff007b82 */ /* 0x003e240000000800 */
[----:B0-----:R-:W-:-:S13]  /*21a0*/  ISETP.GE.AND P1, PT, R0, 0x1, PT ;  /* 0x000000010000780c */ /* 0x001fda0003f26270 */
[----:B------:R-:W-:Y:S05]  /*21b0*/  @!P1 BRA `(.L_x_30) ;  /* 0x0000000000449947 */ /* 0x000fea0003800000 */
[----:B------:R-:W-:Y:S05]  /*21c0*/  @!P0 BRA `(.L_x_31) ;  /* 0x0000000000048947 */ /* 0x000fea0003800000 */
[----:B------:R-:W-:Y:S01]  /*21d0*/  BPT.TRAP 0x1 ;  /* 0x000000040000795c */ /* 0x000fe20000300000 */
.L_x_31:
[----:B------:R-:W-:-:S13]  /*21e0*/  ISETP.NE.AND P0, PT, R102, RZ, PT ;  /* 0x000000ff6600720c */ /* 0x000fda0003f05270 */
[----:B------:R-:W-:-:S05]  /*21f0*/  VOTEU.ANY UP0, P0 ;  /* 0x00000000003f7886 */ /* 0x000fca0000000100 */
[----:B------:R-:W-:-:S06]  /*2200*/  @UP0 UIADD3 UR4, UR44, UR42, URZ ;  /* 0x0000002a2c040290 */ /* 0x000fcc000fffe03f */
[----:B------:R-:W-:Y:S02]  /*2210*/  IMAD.U32 R4, RZ, RZ, UR4 ;  /* 0x00000004ff047e24 */ /* 0x000fe4000f8e00ff */
[----:B------:R-:W-:Y:S02]  /*2220*/  IMAD.U32 R3, RZ, RZ, UR4 ;  /* 0x00000004ff037e24 */ /* 0x000fe4000f8e00ff */
[----:B------:R-:W-:-:S05]  /*2230*/  @P0 IMAD.WIDE.U32 R4, R4, -0x55555555, RZ ;  /* 0xaaaaaaab04040825 */ /* 0x000fca00078e00ff */
[----:B------:R-:W-:-:S05]  /*2240*/  @P0 SHF.R.U32.HI R0, RZ, 0x1, R5 ;  /* 0x00000001ff000819 */ /* 0x000fca0000011605 */
[----:B------:R-:W-:-:S04]  /*2250*/  @P0 IMAD R0, R0, -0x3, R3 ;  /* 0xfffffffd00000824 */ /* 0x000fc800078e0203 */
[----:B------:R-:W-:-:S04]  /*2260*/  @P0 IMAD R0, R0, 0x8, R6 ;  /* 0x0000000800000824 */ /* 0x000fc800078e0206 */
[----:B------:R-:W-:-:S05]  /*2270*/  @P0 VIADD R0, R0, 0x18 ;  /* 0x0000001800000836 */ /* 0x000fca0000000000 */
[----:B------:R-:W-:-:S04]  /*2280*/  @P0 PRMT R0, R19, 0x654, R0 ;  /* 0x0000065413000816 */ /* 0x000fc80000000000 */
[----:B------:R0:W-:Y:S01]  /*2290*/  @P0 SYNCS.ARRIVE.TRANS64.RED.A1T0 RZ, [R0+URZ], RZ ;  /* 0x000000ff00ff09a7 */ /* 0x0001e2000810043f */
[----:B------:R-:W-:-:S13]  /*22a0*/  ISETP.GT.U32.AND P0, PT, R18, 0x1, PT ;  /* 0x000000011200780c */ /* 0x000fda0003f04070 */
[----:B0-----:R-:W-:Y:S05]  /*22b0*/  @P0 BRA `(.L_x_30) ;  /* 0x0000000000040947 */ /* 0x001fea0003800000 */
[----:B------:R-:W-:Y:S01]  /*22c0*/  BPT.TRAP 0x1 ;  /* 0x000000040000795c */ /* 0x000fe20000300000 */
.L_x_30:
[----:B------:R-:W-:Y:S01]  /*22d0*/  IMAD.SHL.U32 R3, R100, 0x80, RZ ;  /* 0x0000008064037824 */ /* 0x000fe200078e00ff */
[----:B------:R-:W-:Y:S01]  /*22e0*/  UIADD3 UR42, UR43, UR42, URZ ;  /* 0x0000002a2b2a7290 */ /* 0x000fe2000fffe03f */
[----:B------:R-:W-:Y:S01]  /*22f0*/  SHF.R.S32.HI R13, RZ, 0x1f, R99 ;  /* 0x0000001fff0d7819 */ /* 0x000fe20000011463 */
[----:B------:R-:W-:Y:S01]  /*2300*/  UISETP.GE.U32.AND UP1, UPT, UR43, 0x3, UPT ;  /* 0x000000032b00788c */ /* 0x000fe2000bf26070 */
[----:B------:R-:W-:Y:S01]  /*2310*/  IMAD.SHL.U32 R7, R101, 0x80, RZ ;  /* 0x0000008065077824 */ /* 0x000fe200078e00ff */
[----:B------:R-:W-:Y:S01]  /*2320*/  ULDC UR7, c[0x0][0x288] ;  /* 0x0000a20000077ab9 */ /* 0x000fe20000000800 */
[C---:B------:R-:W-:Y:S01]  /*2330*/  LOP3.LUT R8, R3.reuse, 0x6, R94, 0xf8, !PT ;  /* 0x0000000603087812 */ /* 0x040fe200078ef85e */
[----:B------:R-:W-:Y:S01]  /*2340*/  UISETP.GT.U32.AND UP0, UPT, UR42, 0x2, UPT ;  /* 0x000000022a00788c */ /* 0x000fe2000bf04070 */
[----:B------:R-:W-:Y:S01]  /*2350*/  ISETP.GE.AND P0, PT, R3, UR7, PT ;  /* 0x0000000703007c0c */ /* 0x000fe2000bf06270 */
[----:B------:R-:W-:Y:S01]  /*2360*/  ULDC.64 UR4, c[0x0][0x5d0] ;  /* 0x0001740000047ab9 */ /* 0x000fe20000000a00 */
[--C-:B------:R-:W-:Y:S01]  /*2370*/  SHF.R.S32.HI R9, RZ, 0x1f, R8.reuse ;  /* 0x0000001fff097819 */ /* 0x100fe20000011408 */
[----:B------:R-:W-:Y:S01]  /*2380*/  ULDC UR10, c[0x0][0x284] ;  /* 0x0000a100000a7ab9 */ /* 0x000fe20000000800 */
[----:B------:R-:W-:Y:S01]  /*2390*/  IMAD R0, R13, UR4, RZ ;  /* 0x000000040d007c24 */ /* 0x000fe2000f8e02ff */
[----:B------:R-:W-:Y:S01]  /*23a0*/  UISETP.LT.U32.AND UP0, UPT, UR43, 0x3, UP0 ;  /* 0x000000032b00788c */ /* 0x000fe20008701070 */
[----:B------:R-:W-:Y:S01]  /*23b0*/  ISETP.GE.OR P0, PT, R7, UR10, P0 ;  /* 0x0000000a07007c0c */ /* 0x000fe20008706670 */
[----:B------:R-:W-:Y:S01]  /*23c0*/  IMAD.WIDE.U32 R4, R99, UR4, R8 ;  /* 0x0000000463047c25 */ /* 0x000fe2000f8e0008 */
[----:B------:R-:W-:Y:S01]  /*23d0*/  ULDC.64 UR8, c[0x0][0x5c8] ;  /* 0x0001720000087ab9 */ /* 0x000fe20000000a00 */
[----:B------:R-:W-:-:S02]  /*23e0*/  USEL UR6, URZ, 0x1, !UP0 ;  /* 0x000000013f067887 */ /* 0x000fc4000c000000 */
[----:B------:R-:W-:Y:S01]  /*23f0*/  IMAD R11, R99, UR5, R0 ;  /* 0x00000005630b7c24 */ /* 0x000fe2000f8e0200 */
[----:B------:R-:W-:Y:S01]  /*2400*/  @UP1 UIMAD.WIDE.U32 UR4, UR42, -0x55555555, URZ ;  /* 0xaaaaaaab2a0418a5 */ /* 0x000fe2000f8e003f */
[----:B------:R-:W-:Y:S01]  /*2410*/  IMAD.WIDE R100, R101, 0x80, R22 ;  /* 0x0000008065647825 */ /* 0x000fe200078e0216 */
[----:B------:R-:W-:Y:S02]  /*2420*/  ULOP3.LUT UR40, UR40, UR6, URZ, 0x3c, !UPT ;  /* 0x0000000628287292 */ /* 0x000fe4000f8e3c3f */
[----:B------:R-:W-:Y:S01]  /*2430*/  @UP1 USHF.R.U32.HI UR4, URZ, 0x1, UR5 ;  /* 0x000000013f041899 */ /* 0x000fe20008011605 */
[----:B------:R-:W-:Y:S02]  /*2440*/  IMAD.IADD R5, R5, 0x1, R11 ;  /* 0x0000000105057824 */ /* 0x000fe400078e020b */
[----:B------:R-:W-:Y:S01]  /*2450*/  IMAD R11, R101, UR8, RZ ;  /* 0x00000008650b7c24 */ /* 0x000fe2000f8e02ff */
[----:B------:R-:W-:Y:S01]  /*2460*/  @UP1 ULOP3.LUT UR40, UR40, 0x1, UR4, 0x78, !UPT ;  /* 0x0000000128281892 */ /* 0x000fe2000f8e7804 */
[----:B------:R-:W-:-:S04]  /*2470*/  IMAD.WIDE.U32 R104, R100, UR8, R4 ;  /* 0x0000000864687c25 */ /* 0x000fc8000f8e0004 */
[----:B------:R-:W-:Y:S02]  /*2480*/  IMAD R11, R100, UR9, R11 ;  /* 0x00000009640b7c24 */ /* 0x000fe4000f8e020b */
[----:B------:R-:W-:Y:S01]  /*2490*/  IMAD.MOV.U32 R0, RZ, RZ, -0x1 ;  /* 0xffffffffff007424 */ /* 0x000fe200078e00ff */
[----:B------:R-:W-:Y:S06]  /*24a0*/  @P0 BRA `(.L_x_32) ;  /* 0x0000004000040947 */ /* 0x000fec0003800000 */
[----:B-----5:R-:W-:Y:S01]  /*24b0*/  FSETP.NEU.AND P1, PT, R89, RZ, PT ;  /* 0x000000ff5900720b */ /* 0x020fe20003f2d000 */
[----:B------:R-:W-:Y:S01]  /*24c0*/  IMAD.IADD R4, R93, 0x1, -R3 ;  /* 0x000000015d047824 */ /* 0x000fe200078e0a03 */
[----:B------:R-:W-:Y:S01]  /*24d0*/  BSSY B0, `(.L_x_32) ;  /* 0x00003fe000007945 */ /* 0x000fe20003800000 */
[----:B------:R-:W-:Y:S02]  /*24e0*/  IMAD.IADD R3, R98, 0x1, -R7 ;  /* 0x0000000162037824 */ /* 0x000fe400078e0a07 */
[----:B------:R-:W-:Y:S01]  /*24f0*/  IMAD.IADD R115, R105, 0x1, R11 ;  /* 0x0000000169737824 */ /* 0x000fe200078e020b */
[----:B------:R-:W-:-:S04]  /*2500*/  ISETP.GT.AND P0, PT, R4, RZ, PT ;  /* 0x000000ff0400720c */ /* 0x000fc80003f04270 */
[----:B------:R-:W-:-:S03]  /*2510*/  ISETP.GT.AND P3, PT, R3, RZ, P0 ;  /* 0x000000ff0300720c */ /* 0x000fc60000764270 */
[----:B------:R-:W-:Y:S10]  /*2520*/  @!P1 BRA `(.L_x_33) ;  /* 0x0000002c00289947 */ /* 0x000ff40003800000 */
[----:B------:R-:W0:Y:S01]  /*2530*/  LDC.64 R108, c[0x0][0x5b8] ;  /* 0x00016e00ff6c7b82 */ /* 0x000e220000000a00 */
[----:B------:R-:W-:-:S07]  /*2540*/  ULDC.64 UR4, c[0x0][0x5c0] ;  /* 0x0001700000047ab9 */ /* 0x000fce0000000a00 */
[----:B------:R-:W1:Y:S08]  /*2550*/  LDC.64 R110, c[0x0][0x5b0] ;  /* 0x00016c00ff6e7b82 */ /* 0x000e700000000a00 */
[----:B------:R-:W2:Y:S01]  /*2560*/  LDC.64 R112, c[0x0][0x5a8] ;  /* 0x00016a00ff707b82 */ /* 0x000ea20000000a00 */
[-C--:B0-----:R-:W-:Y:S02]  /*2570*/  IMAD R6, R13, R108.reuse, RZ ;  /* 0x0000006c0d067224 */ /* 0x081fe400078e02ff */
[----:B------:R-:W-:-:S04]  /*2580*/  IMAD.WIDE.U32 R106, R99, R108, R8 ;  /* 0x0000006c636a7225 */ /* 0x000fc800078e0008 */
[----:B------:R-:W-:Y:S02]  /*2590*/  IMAD R105, R99, R109, R6 ;  /* 0x0000006d63697224 */ /* 0x000fe400078e0206 */
[-C--:B-1----:R-:W-:Y:S02]  /*25a0*/  IMAD R5, R101, R110.reuse, RZ ;  /* 0x0000006e65057224 */ /* 0x082fe400078e02ff */
[----:B------:R-:W-:Y:S02]  /*25b0*/  IMAD.IADD R13, R107, 0x1, R105 ;  /* 0x000000016b0d7824 */ /* 0x000fe400078e0269 */
[----:B------:R-:W-:Y:S02]  /*25c0*/  IMAD.MOV.U32 R12, RZ, RZ, R106 ;  /* 0x000000ffff0c7224 */ /* 0x000fe400078e006a */
[C---:B------:R-:W-:Y:S02]  /*25d0*/  IMAD R109, R100.reuse, R111, R5 ;  /* 0x0000006f646d7224 */ /* 0x040fe400078e0205 */
[----:B------:R-:W-:-:S04]  /*25e0*/  IMAD.WIDE.U32 R6, R100, R110, R12 ;  /* 0x0000006e64067225 */ /* 0x000fc800078e000c */
[----:B------:R-:W-:Y:S01]  /*25f0*/  IMAD.IADD R5, R7, 0x1, R109 ;  /* 0x0000000107057824 */ /* 0x000fe200078e026d */
[----:B--2---:R-:W-:-:S04]  /*2600*/  LEA R14, P1, R6, R112, 0x1 ;  /* 0x00000070060e7211 */ /* 0x004fc800078208ff */
[----:B------:R-:W-:-:S05]  /*2610*/  LEA.HI.X R15, R6, R113, R5, 0x1, P1 ;  /* 0x00000071060f7211 */ /* 0x000fca00008f0c05 */
[----:B------:R0:W2:Y:S01]  /*2620*/  @P3 LDG.E.LTC128B.U16 R5, desc[UR36][R14.64] ;  /* 0x000000240e053981 */ /* 0x0000a2000c1e1520 */
[----:B------:R-:W-:Y:S01]  /*2630*/  IMAD.WIDE.U32 R6, R100, R110, R8 ;  /* 0x0000006e64067225 */ /* 0x000fe200078e0008 */
[----:B------:R-:W-:Y:S03]  /*2640*/  BSSY B1, `(.L_x_34) ;  /* 0x0000013000017945 */ /* 0x000fe60003800000 */
[----:B------:R-:W-:Y:S02]  /*2650*/  IMAD.IADD R7, R109, 0x1, R7 ;  /* 0x000000016d077824 */ /* 0x000fe400078e0207 */
[----:B------:R-:W-:Y:S01]  /*2660*/  IMAD.WIDE.U32 R20, R99, R108, R6 ;  /* 0x0000006c63147225 */ /* 0x000fe200078e0006 */
[----:B0-----:R-:W-:-:S03]  /*2670*/  SHF.L.U64.HI R15, R110, 0x3, R111 ;  /* 0x000000036e0f7819 */ /* 0x001fc6000001026f */
[----:B------:R-:W-:Y:S01]  /*2680*/  IMAD.IADD R7, R105, 0x1, R21 ;  /* 0x0000000169077824 */ /* 0x000fe200078e0215 */
[----:B------:R-:W-:Y:S01]  /*2690*/  LEA R6, P4, R20, R112, 0x1 ;  /* 0x0000007014067211 */ /* 0x000fe200078808ff */
[----:B------:R-:W-:-:S03]  /*26a0*/  IMAD.SHL.U32 R14, R110, 0x8, RZ ;  /* 0x000000086e0e7824 */ /* 0x000fc600078e00ff */
[----:B------:R-:W-:Y:S01]  /*26b0*/  LEA.HI.X R7, R20, R113, R7, 0x1, P4 ;  /* 0x0000007114077211 */ /* 0x000fe200020f0c07 */
[----:B--2---:R-:W-:-:S05]  /*26c0*/  HADD2.F32 R10, -RZ, R5.H0_H0 ;  /* 0x20000005ff0a7230 */ /* 0x004fca0000004100 */
[----:B------:R-:W-:Y:S01]  /*26d0*/  FMUL R11, R10, R89 ;  /* 0x000000590a0b7220 */ /* 0x000fe20000400000 */
[----:B------:R-:W-:-:S03]  /*26e0*/  LEA R10, P1, R104, UR4, 0x1 ;  /* 0x00000004680a7c11 */ /* 0x000fc6000f8208ff */
[----:B------:R-:W-:Y:S01]  /*26f0*/  FFMA R24, R24, R88, R11 ;  /* 0x0000005818187223 */ /* 0x000fe2000000000b */
[----:B------:R-:W-:Y:S02]  /*2700*/  LEA.HI.X R11, R104, UR5, R115, 0x1, P1 ;  /* 0x00000005680b7c11 */ /* 0x000fe400088f0c73 */
[----:B------:R-:W-:Y:S02]  /*2710*/  ISETP.GT.AND P1, PT, R4, 0x1, PT ;  /* 0x000000010400780c */ /* 0x000fe40003f24270 */
[----:B------:R-:W-:Y:S02]  /*2720*/  F2FP.F16.F32.PACK_AB R24, RZ, R24 ;  /* 0x00000018ff18723e */ /* 0x000fe400000000ff */
[----:B------:R-:W-:-:S03]  /*2730*/  ISETP.GT.AND P2, PT, R3, RZ, P1 ;  /* 0x000000ff0300720c */ /* 0x000fc60000f44270 */
[----:B------:R0:W-:Y:S10]  /*2740*/  @P3 STG.E.U16 desc[UR36][R10.64], R24 ;  /* 0x000000180a003986 */ /* 0x0001f4000c101524 */
[----:B------:R-:W-:Y:S05]  /*2750*/  @!P2 BRA `(.L_x_35) ;  /* 0x000000000004a947 */ /* 0x000fea0003800000 */
[----:B------:R1:W5:Y:S02]  /*2760*/  LDG.E.LTC128B.U16 R5, desc[UR36][R6.64+0x2] ;  /* 0x0000022406057981 */ /* 0x000364000c1e1520 */
.L_x_35:
[----:B------:R-:W-:Y:S05]  /*2770*/  BSYNC B1 ;  /* 0x0000000000017941 */ /* 0x000fea0003800000 */
.L_x_34:
[----:B-----5:R-:W-:Y:S01]  /*2780*/  HADD2.F32 R12, -RZ, R5.H0_H0 ;  /* 0x20000005ff0c7230 */ /* 0x020fe20000004100 */
[----:B------:R-:W-:Y:S01]  /*2790*/  ISETP.GT.AND P0, PT, R3, 0x8, P0 ;  /* 0x000000080300780c */ /* 0x000fe20000704270 */
[----:B------:R-:W-:Y:S01]  /*27a0*/  IMAD.WIDE.U32 R20, R100, R110, R14 ;  /* 0x0000006e64147225 */ /* 0x000fe200078e000e */
[----:B0-----:R-:W-:-:S03]  /*27b0*/  PRMT R24, R5, 0x7610, R24 ;  /* 0x0000761005187816 */ /* 0x001fc60000000018 */
[----:B------:R-:W-:Y:S01]  /*27c0*/  FMUL R12, R12, R89 ;  /* 0x000000590c0c7220 */ /* 0x000fe20000400000 */
[----:B------:R-:W-:Y:S01]  /*27d0*/  IMAD.IADD R109, R109, 0x1, R21 ;  /* 0x000000016d6d7824 */ /* 0x000fe200078e0215 */
[----:B------:R-:W-:Y:S02]  /*27e0*/  IADD3 R106, P3, R106, R20, RZ ;  /* 0x000000146a6a7210 */ /* 0x000fe40007f7e0ff */
[----:B------:R-:W-:-:S03]  /*27f0*/  FFMA R12, R25, R88, R12 ;  /* 0x00000058190c7223 */ /* 0x000fc6000000000c */
[----:B------:R-:W-:Y:S01]  /*2800*/  IMAD.X R13, R109, 0x1, R13, P3 ;  /* 0x000000016d0d7824 */ /* 0x000fe200018e060d */
[C---:B------:R-:W-:Y:S02]  /*2810*/  LEA R14, P3, R106.reuse, R112, 0x1 ;  /* 0x000000706a0e7211 */ /* 0x040fe400078608ff */
[----:B------:R-:W-:Y:S02]  /*2820*/  F2FP.F16.F32.PACK_AB R12, RZ, R12 ;  /* 0x0000000cff0c723e */ /* 0x000fe400000000ff */
[----:B------:R-:W-:Y:S02]  /*2830*/  LEA.HI.X R15, R106, R113, R13, 0x1, P3 ;  /* 0x000000716a0f7211 */ /* 0x000fe400018f0c0d */
[----:B------:R-:W-:-:S05]  /*2840*/  PRMT R21, R12, 0x7610, R21 ;  /* 0x000076100c157816 */ /* 0x000fca0000000015 */
[----:B------:R0:W-:Y:S04]  /*2850*/  @P2 STG.E.U16 desc[UR36][R10.64+0x2], R21 ;  /* 0x000002150a002986 */ /* 0x0001e8000c101524 */
[----:B------:R-:W2:Y:S01]  /*2860*/  @P0 LDG.E.LTC128B.U16 R24, desc[UR36][R14.64] ;  /* 0x000000240e180981 */ /* 0x000ea2000c1e1520 */
[----:B------:R-:W-:Y:S01]  /*2870*/  IADD3 R20, P2, R8, R20, RZ ;  /* 0x0000001408147210 */ /* 0x000fe20007f5e0ff */
[----:B------:R-:W-:Y:S01]  /*2880*/  BSSY B1, `(.L_x_36) ;  /* 0x0000011000017945 */ /* 0x000fe20003800000 */
[C---:B------:R-:W-:Y:S02]  /*2890*/  SHF.L.U64.HI R13, R90.reuse, 0x1, R91 ;  /* 0x000000015a0d7819 */ /* 0x040fe4000001025b */
[----:B------:R-:W-:Y:S01]  /*28a0*/  ISETP.GT.AND P1, PT, R3, 0x8, P1 ;  /* 0x000000080300780c */ /* 0x000fe20000f24270 */
[----:B0-----:R-:W-:Y:S01]  /*28b0*/  IMAD.X R21, R9, 0x1, R109, P2 ;  /* 0x0000000109157824 */ /* 0x001fe200010e066d */
[----:B------:R-:W-:Y:S01]  /*28c0*/  LEA R12, P2, R90, R10, 0x1 ;  /* 0x0000000a5a0c7211 */ /* 0x000fe200078408ff */
[----:B------:R-:W-:-:S04]  /*28d0*/  IMAD.WIDE.U32 R20, R99, R108, R20 ;  /* 0x0000006c63147225 */ /* 0x000fc800078e0014 */
[----:B------:R-:W-:Y:S02]  /*28e0*/  IMAD.X R13, R13, 0x1, R11, P2 ;  /* 0x000000010d0d7824 */ /* 0x000fe400010e060b */
[----:B------:R-:W-:Y:S02]  /*28f0*/  IMAD.IADD R9, R105, 0x1, R21 ;  /* 0x0000000169097824 */ /* 0x000fe400078e0215 */
[----:B--2---:R-:W-:-:S05]  /*2900*/  HADD2.F32 R8, -RZ, R24.H0_H0 ;  /* 0x20000018ff087230 */ /* 0x004fca0000004100 */
[----:B------:R-:W-:Y:S01]  /*2910*/  FMUL R5, R8, R89 ;  /* 0x0000005908057220 */ /* 0x000fe20000400000 */
[----:B------:R-:W-:-:S03]  /*2920*/  LEA R8, P3, R20, R112, 0x1 ;  /* 0x0000007014087211 */ /* 0x000fc600078608ff */
[----:B------:R-:W-:Y:S01]  /*2930*/  FFMA R5, R26, R88, R5 ;  /* 0x000000581a057223 */ /* 0x000fe20000000005 */
[----:B------:R-:W-:-:S04]  /*2940*/  LEA.HI.X R9, R20, R113, R9, 0x1, P3 ;  /* 0x0000007114097211 */ /* 0x000fc800018f0c09 */
[----:B------:R-:W-:-:S05]  /*2950*/  F2FP.F16.F32.PACK_AB R5, RZ, R5 ;  /* 0x00000005ff05723e */ /* 0x000fca00000000ff */
[----:B------:R0:W-:Y:S01]  /*2960*/  @P0 STG.E.U16 desc[UR36][R12.64], R5 ;  /* 0x000000050c000986 */ /* 0x0001e2000c101524 */
[----:B------:R-:W-:Y:S05]  /*2970*/  @!P1 BRA `(.L_x_37) ;  /* 0x0000000000049947 */ /* 0x000fea0003800000 */
[----:B------:R2:W5:Y:S02]  /*2980*/  LDG.E.LTC128B.U16 R24, desc[UR36][R8.64+0x2] ;  /* 0x0000022408187981 */ /* 0x000564000c1e1520 */
.L_x_37:
[----:B------:R-:W-:Y:S05]  /*2990*/  BSYNC B1 ;  /* 0x0000000000017941 */ /* 0x000fea0003800000 */
.L_x_36:
[----:B-----5:R-:W-:Y:S01]  /*29a0*/  HADD2.F32 R14, -RZ, R24.H0_H0 ;  /* 0x20000018ff0e7230 */ /* 0x020fe20000004100 */
[----:B------:R-:W-:Y:S01]  /*29b0*/  ISETP.GT.AND P0, PT, R4, 0x8, PT ;  /* 0x000000080400780c */ /* 0x000fe20003f04270 */
[----:B------:R-:W-:Y:S03]  /*29c0*/  BSSY B1, `(.L_x_38) ;  /* 0x0000008000017945 */ /* 0x000fe60003800000 */
[----:B------:R-:W-:Y:S01]  /*29d0*/  FMUL R14, R14, R89 ;  /* 0x000000590e0e7220 */ /* 0x000fe20000400000 */
[----:B------:R-:W-:-:S03]  /*29e0*/  ISETP.GT.AND P2, PT, R3, RZ, P0 ;  /* 0x000000ff0300720c */ /* 0x000fc60000744270 */
[----:B------:R-:W-:-:S05]  /*29f0*/  FFMA R14, R27, R88, R14 ;  /* 0x000000581b0e7223 */ /* 0x000fca000000000e */
[----:B------:R-:W-:-:S05]  /*2a00*/  F2FP.F16.F32.PACK_AB R14, RZ, R14 ;  /* 0x0000000eff0e723e */ /* 0x000fca00000000ff */
[----:B------:R3:W-:Y:S01]  /*2a10*/  @P1 STG.E.U16 desc[UR36][R12.64+0x2], R14 ;  /* 0x0000020e0c001986 */ /* 0x0007e2000c101524 */
[----:B------:R-:W-:Y:S05]  /*2a20*/  @!P2 BRA `(.L_x_39) ;  /* 0x000000000004a947 */ /* 0x000fea0003800000 */
[----:B------:R4:W5:Y:S02]  /*2a30*/  LDG.E.LTC128B.U16 R24, desc[UR36][R6.64+0x10] ;  /* 0x0000102406187981 */ /* 0x000964000c1e1520 */
.L_x_39:
[----:B------:R-:W-:Y:S05]  /*2a40*/  BSYNC B1 ;  /* 0x0000000000017941 */ /* 0x000fea0003800000 */
.L_x_38:
[----:B---3-5:R-:W-:Y:S01]  /*2a50*/  HADD2.F32 R14, -RZ, R24.H0_H0 ;  /* 0x20000018ff0e7230 */ /* 0x028fe20000004100 */
[----:B------:R-:W-:Y:S01]  /*2a60*/  ISETP.GT.AND P1, PT, R4, 0x9, PT ;  /* 0x000000090400780c */ /* 0x000fe20003f24270 */
[----:B------:R-:W-:Y:S03]  /*2a70*/  BSSY B1, `(.L_x_40) ;  /* 0x0000008000017945 */ /* 0x000fe60003800000 */
[----:B0-----:R-:W-:Y:S01]  /*2a80*/  FMUL R5, R14, R89 ;  /* 0x000000590e057220 */ /* 0x001fe20000400000 */
[----:B------:R-:W-:-:S03]  /*2a90*/  ISETP.GT.AND P3, PT, R3, RZ, P1 ;  /* 0x000000ff0300720c */ /* 0x000fc60000f64270 */
[----:B------:R-:W-:-:S05]  /*2aa0*/  FFMA R5, R28, R88, R5 ;  /* 0x000000581c057223 */ /* 0x000fca0000000005 */
[----:B------:R-:W-:-:S05]  /*2ab0*/  F2FP.F16.F32.PACK_AB R5, RZ, R5 ;  /* 0x00000005ff05723e */ /* 0x000fca00000000ff */
[----:B------:R0:W-:Y:S01]  /*2ac0*/  @P2 STG.E.U16 desc[UR36][R10.64+0x10], R5 ;  /* 0x000010050a002986 */ /* 0x0001e2000c101524 */
[----:B------:R-:W-:Y:S05]  /*2ad0*/  @!P3 BRA `(.L_x_41) ;  /* 0x000000000004b947 */ /* 0x000fea0003800000 */
[----:B------:R3:W5:Y:S02]  /*2ae0*/  LDG.E.LTC128B.U16 R24, desc[UR36][R6.64+0x12] ;  /* 0x0000122406187981 */ /* 0x000764000c1e1520 */
.L_x_41:
[----:B------:R-:W-:Y:S05]  /*2af0*/  BSYNC B1 ;  /* 0x0000000000017941 */ /* 0x000fea0003800000 */
.L_x_40:
[----:B-----5:R-:W-:Y:S01]  /*2b00*/  HADD2.F32 R14, -RZ, R24.H0_H0 ;  /* 0x20000018ff0e7230 */ /* 0x020fe20000004100 */
[----:B------:R-:W-:Y:S01]  /*2b10*/  ISETP.GT.AND P0, PT, R3, 0x8, P0 ;  /* 0x000000080300780c */ /* 0x000fe20000704270 */
[----:B------:R-:W-:Y:S03]  /*2b20*/  BSSY B1, `(.L_x_42) ;  /* 0x0000007000017945 */ /* 0x000fe60003800000 */
[----:B------:R-:W-:-:S04]  /*2b30*/  FMUL R14, R14, R89 ;  /* 0x000000590e0e7220 */ /* 0x000fc80000400000 */
[----:B------:R-:W-:-:S05]  /*2b40*/  FFMA R14, R29, R88, R14 ;  /* 0x000000581d0e7223 */ /* 0x000fca000000000e */
[----:B------:R-:W-:-:S05]  /*2b50*/  F2FP.F16.F32.PACK_AB R14, RZ, R14 ;  /* 0x0000000eff0e723e */ /* 0x000fca00000000ff */
[----:B------:R0:W-:Y:S01]  /*2b60*/  @P3 STG.E.U16 desc[UR36][R10.64+0x12], R14 ;  /* 0x0000120e0a003986 */ /* 0x0001e2000c101524 */
[----:B------:R-:W-:Y:S05]  /*2b70*/  @!P0 BRA `(.L_x_43) ;  /* 0x0000000000048947 */ /* 0x000fea0003800000 */
[----:B------:R0:W5:Y:S02]  /*2b80*/  LDG.E.LTC128B.U16 R24, desc[UR36][R8.64+0x10] ;  /* 0x0000102408187981 */ /* 0x000164000c1e1520 */
.L_x_43:
[----:B------:R-:W-:Y:S05]  /*2b90*/  BSYNC B1 ;  /* 0x0000000000017941 */ /* 0x000fea0003800000 */
.L_x_42:
[----:B0----5:R-:W-:Y:S01]  /*2ba0*/  HADD2.F32 R14, -RZ, R24.H0_H0 ;  /* 0x20000018ff0e7230 */ /* 0x021fe20000004100 */
        /* <DEDUP_REMOVED lines=8> */
.L_x_45:
[----:B------:R-:W-:Y:S05]  /*2c30*/  BSYNC B1 ;  /* 0x0000000000017941 */ /* 0x000fea0003800000 */
.L_x_44:
        /* <DEDUP_REMOVED lines=10> */
.L_x_47:
[----:B------:R-:W-:Y:S05]  /*2ce0*/  BSYNC B1 ;  /* 0x0000000000017941 */ /* 0x000fea0003800000 */
.L_x_46:
[----:B0----5:R-:W-:Y:S01]  /*2cf0*/  HADD2.F32 R14, -RZ, R24.H0_H0 ;  /* 0x20000018ff0e7230 */ /* 0x021fe20000004100 */
        /* <DEDUP_REMOVED lines=9> */
.L_x_49:
[----:B------:R-:W-:Y:S05]  /*2d90*/  BSYNC B1 ;  /* 0x0000000000017941 */ /* 0x000fea0003800000 */
.L_x_48:
        /* <DEDUP_REMOVED lines=9> */
.L_x_51:
[----:B------:R-:W-:Y:S05]  /*2e30*/  BSYNC B1 ;  /* 0x0000000000017941 */ /* 0x000fea0003800000 */
.L_x_50:
        /* <DEDUP_REMOVED lines=9> */
.L_x_53:
[----:B------:R-:W-:Y:S05]  /*2ed0*/  BSYNC B1 ;  /* 0x0000000000017941 */ /* 0x000fea0003800000 */
.L_x_52:
        /* <DEDUP_REMOVED lines=10> */
.L_x_55:
[----:B------:R-:W-:Y:S05]  /*2f80*/  BSYNC B1 ;  /* 0x0000000000017941 */ /* 0x000fea0003800000 */
.L_x_54:
        /* <DEDUP_REMOVED lines=10> */
.L_x_57:
[----:B------:R-:W-:Y:S05]  /*3030*/  BSYNC B1 ;  /* 0x0000000000017941 */ /* 0x000fea0003800000 */
.L_x_56:
        /* <DEDUP_REMOVED lines=9> */
.L_x_59:
[----:B------:R-:W-:Y:S05]  /*30d0*/  BSYNC B1 ;  /* 0x0000000000017941 */ /* 0x000fea0003800000 */
.L_x_58:
        /* <DEDUP_REMOVED lines=9> */
.L_x_61:
[----:B------:R-:W-:Y:S05]  /*3170*/  BSYNC B1 ;  /* 0x0000000000017941 */ /* 0x000fea0003800000 */
.L_x_60:
        /* <DEDUP_REMOVED lines=10> */
.L_x_63:
[----:B------:R-:W-:Y:S05]  /*3220*/  BSYNC B1 ;  /* 0x0000000000017941 */ /* 0x000fea0003800000 */
.L_x_62:
        /* <DEDUP_REMOVED lines=10> */
.L_x_65:
[----:B------:R-:W-:Y:S05]  /*32d0*/  BSYNC B1 ;  /* 0x0000000000017941 */ /* 0x000fea0003800000 */
.L_x_64:
        /* <DEDUP_REMOVED lines=9> */
.L_x_67:
[----:B------:R-:W-:Y:S05]  /*3370*/  BSYNC B1 ;  /* 0x0000000000017941 */ /* 0x000fea0003800000 */
.L_x_66:
        /* <DEDUP_REMOVED lines=9> */
.L_x_69:
[----:B------:R-:W-:Y:S05]  /*3410*/  BSYNC B1 ;  /* 0x0000000000017941 */ /* 0x000fea0003800000 */
.L_x_68:
        /* <DEDUP_REMOVED lines=10> */
.L_x_71:
[----:B------:R-:W-:Y:S05]  /*34c0*/  BSYNC B1 ;  /* 0x0000000000017941 */ /* 0x000fea0003800000 */
.L_x_70:
        /* <DEDUP_REMOVED lines=10> */
.L_x_73:
[----:B------:R-:W-:Y:S05]  /*3570*/  BSYNC B1 ;  /* 0x0000000000017941 */ /* 0x000fea0003800000 */
.L_x_72:
        /* <DEDUP_REMOVED lines=9> */
.L_x_75:
[----:B------:R-:W-:Y:S05]  /*3610*/  BSYNC B1 ;  /* 0x0000000000017941 */ /* 0x000fea0003800000 */
.L_x_74:
        /* <DEDUP_REMOVED lines=9> */
.L_x_77:
[----:B------:R-:W-:Y:S05]  /*36b0*/  BSYNC B1 ;  /* 0x0000000000017941 */ /* 0x000fea0003800000 */
.L_x_76:
        /* <DEDUP_REMOVED lines=10> */
.L_x_79:
[----:B------:R-:W-:Y:S05]  /*3760*/  BSYNC B1 ;  /* 0x0000000000017941 */ /* 0x000fea0003800000 */
.L_x_78:
        /* <DEDUP_REMOVED lines=10> */
.L_x_81:
[----:B------:R-:W-:Y:S05]  /*3810*/  BSYNC B1 ;  /* 0x0000000000017941 */ /* 0x000fea0003800000 */
.L_x_80:
        /* <DEDUP_REMOVED lines=9> */
.L_x_83:
[----:B------:R-:W-:Y:S05]  /*38b0*/  BSYNC B1 ;  /* 0x0000000000017941 */ /* 0x000fea0003800000 */
.L_x_82:
        /* <DEDUP_REMOVED lines=9> */
.L_x_85:
[----:B------:R-:W-:Y:S05]  /*3950*/  BSYNC B1 ;  /* 0x0000000000017941 */ /* 0x000fea0003800000 */
.L_x_84:
        /* <DEDUP_REMOVED lines=10> */
.L_x_87:
[----:B------:R-:W-:Y:S05]  /*3a00*/  BSYNC B1 ;  /* 0x0000000000017941 */ /* 0x000fea0003800000 */
.L_x_86:
        /* <DEDUP_REMOVED lines=10> */
.L_x_89:
[----:B------:R-:W-:Y:S05]  /*3ab0*/  BSYNC B1 ;  /* 0x0000000000017941 */ /* 0x000fea0003800000 */
.L_x_88:
        /* <DEDUP_REMOVED lines=9> */
.L_x_91:
[----:B------:R-:W-:Y:S05]  /*3b50*/  BSYNC B1 ;  /* 0x0000000000017941 */ /* 0x000fea0003800000 */
.L_x_90:
        /* <DEDUP_REMOVED lines=9> */
.L_x_93:
[----:B------:R-:W-:Y:S05]  /*3bf0*/  BSYNC B1 ;  /* 0x0000000000017941 */ /* 0x000fea0003800000 */
.L_x_92:
        /* <DEDUP_REMOVED lines=10> */
.L_x_95:
[----:B------:R-:W-:Y:S05]  /*3ca0*/  BSYNC B1 ;  /* 0x0000000000017941 */ /* 0x000fea0003800000 */
.L_x_94:
        /* <DEDUP_REMOVED lines=10> */
.L_x_97:
[----:B------:R-:W-:Y:S05]  /*3d50*/  BSYNC B1 ;  /* 0x0000000000017941 */ /* 0x000fea0003800000 */
.L_x_96:
        /* <DEDUP_REMOVED lines=9> */
.L_x_99:
[----:B------:R-:W-:Y:S05]  /*3df0*/  BSYNC B1 ;  /* 0x0000000000017941 */ /* 0x000fea0003800000 */
.L_x_98:
        /* <DEDUP_REMOVED lines=9> */
.L_x_101:
[----:B------:R-:W-:Y:S05]  /*3e90*/  BSYNC B1 ;  /* 0x0000000000017941 */ /* 0x000fea0003800000 */
.L_x_100:
        /* <DEDUP_REMOVED lines=10> */
.L_x_103:
[----:B------:R-:W-:Y:S05]  /*3f40*/  BSYNC B1 ;  /* 0x0000000000017941 */ /* 0x000fea0003800000 */
.L_x_102:
        /* <DEDUP_REMOVED lines=10> */
.L_x_105:
[----:B------:R-:W-:Y:S05]  /*3ff0*/  BSYNC B1 ;  /* 0x0000000000017941 */ /* 0x000fea0003800000 */
.L_x_104:
        /* <DEDUP_REMOVED lines=9> */
.L_x_107:
[----:B------:R-:W-:Y:S05]  /*4090*/  BSYNC B1 ;  /* 0x0000000000017941 */ /* 0x000fea0003800000 */
.L_x_106:
        /* <DEDUP_REMOVED lines=9> */
.L_x_109:
[----:B------:R-:W-:Y:S05]  /*4130*/  BSYNC B1 ;  /* 0x0000000000017941 */ /* 0x000fea0003800000 */
.L_x_108:
        /* <DEDUP_REMOVED lines=10> */
.L_x_111:
[----:B------:R-:W-:Y:S05]  /*41e0*/  BSYNC B1 ;  /* 0x0000000000017941 */ /* 0x000fea0003800000 */
.L_x_110:
        /* <DEDUP_REMOVED lines=10> */
.L_x_113:
[----:B------:R-:W-:Y:S05]  /*4290*/  BSYNC B1 ;  /* 0x0000000000017941 */ /* 0x000fea0003800000 */
.L_x_112:
        /* <DEDUP_REMOVED lines=9> */
.L_x_115:
[----:B------:R-:W-:Y:S05]  /*4330*/  BSYNC B1 ;  /* 0x0000000000017941 */ /* 0x000fea0003800000 */
.L_x_114:
        /* <DEDUP_REMOVED lines=9> */
.L_x_117:
[----:B------:R-:W-:Y:S05]  /*43d0*/  BSYNC B1 ;  /* 0x0000000000017941 */ /* 0x000fea0003800000 */
.L_x_116:
        /* <DEDUP_REMOVED lines=10> */
.L_x_119:
[----:B------:R-:W-:Y:S05]  /*4480*/  BSYNC B1 ;  /* 0x0000000000017941 */ /* 0x000fea0003800000 */
.L_x_118:
        /* <DEDUP_REMOVED lines=10> */
.L_x_121:
[----:B------:R-:W-:Y:S05]  /*4530*/  BSYNC B1 ;  /* 0x0000000000017941 */ /* 0x000fea0003800000 */
.L_x_120:
        /* <DEDUP_REMOVED lines=9> */
.L_x_123:
[----:B------:R-:W-:Y:S05]  /*45d0*/  BSYNC B1 ;  /* 0x0000000000017941 */ /* 0x000fea0003800000 */
.L_x_122:
        /* <DEDUP_REMOVED lines=9> */
.L_x_125:
[----:B------:R-:W-:Y:S05]  /*4670*/  BSYNC B1 ;  /* 0x0000000000017941 */ /* 0x000fea0003800000 */
.L_x_124:
        /* <DEDUP_REMOVED lines=10> */
.L_x_127:
[----:B------:R-:W-:Y:S05]  /*4720*/  BSYNC B1 ;  /* 0x0000000000017941 */ /* 0x000fea0003800000 */
.L_x_126:
        /* <DEDUP_REMOVED lines=10> */
.L_x_129:
[----:B------:R-:W-:Y:S05]  /*47d0*/  BSYNC B1 ;  /* 0x0000000000017941 */ /* 0x000fea0003800000 */
.L_x_128:
        /* <DEDUP_REMOVED lines=9> */
.L_x_131:
[----:B------:R-:W-:Y:S05]  /*4870*/  BSYNC B1 ;  /* 0x0000000000017941 */ /* 0x000fea0003800000 */
.L_x_130:
        /* <DEDUP_REMOVED lines=9> */
.L_x_133:
[----:B------:R-:W-:Y:S05]  /*4910*/  BSYNC B1 ;  /* 0x0000000000017941 */ /* 0x000fea0003800000 */
.L_x_132:
        /* <DEDUP_REMOVED lines=10> */
.L_x_135:
[----:B------:R-:W-:Y:S05]  /*49c0*/  BSYNC B1 ;  /* 0x0000000000017941 */ /* 0x000fea0003800000 */
.L_x_134:
        /* <DEDUP_REMOVED lines=10> */
.L_x_137:
[----:B------:R-:W-:Y:S05]  /*4a70*/  BSYNC B1 ;  /* 0x0000000000017941 */ /* 0x000fea0003800000 */
.L_x_136:
        /* <DEDUP_REMOVED lines=9> */
.L_x_139:
[----:B------:R-:W-:Y:S05]  /*4b10*/  BSYNC B1 ;  /* 0x0000000000017941 */ /* 0x000fea0003800000 */
.L_x_138:
        /* <DEDUP_REMOVED lines=9> */
.L_x_141:
[----:B------:R-:W-:Y:S05]  /*4bb0*/  BSYNC B1 ;  /* 0x0000000000017941 */ /* 0x000fea0003800000 */
.L_x_140:
        /* <DEDUP_REMOVED lines=10> */
.L_x_143:
[----:B------:R-:W-:Y:S05]  /*4c60*/  BSYNC B1 ;  /* 0x0000000000017941 */ /* 0x000fea0003800000 */
.L_x_142:
        /* <DEDUP_REMOVED lines=10> */
.L_x_145:
[----:B------:R-:W-:Y:S05]  /*4d10*/  BSYNC B1 ;  /* 0x0000000000017941 */ /* 0x000fea0003800000 */
.L_x_144:
        /* <DEDUP_REMOVED lines=9> */
.L_x_147:
[----:B------:R-:W-:Y:S05]  /*4db0*/  BSYNC B1 ;  /* 0x0000000000017941 */ /* 0x000fea0003800000 */
.L_x_146:
        /* <DEDUP_REMOVED lines=9> */
.L_x_149:
[----:B------:R-:W-:Y:S05]  /*4e50*/  BSYNC B1 ;  /* 0x0000000000017941 */ /* 0x000fea0003800000 */
.L_x_148:
        /* <DEDUP_REMOVED lines=10> */
.L_x_151:
[----:B------:R-:W-:Y:S05]  /*4f00*/  BSYNC B1 ;  /* 0x0000000000017941 */ /* 0x000fea0003800000 */
.L_x_150:
[----:B0----5:R-:W-:Y:S01]  /*4f10*/  HADD2.F32 R14, -RZ, R24.H0_H0 ;  /* 0x20000018ff0e7230 */ /* 0x021fe20000004100 */
[----:B------:R-:W-:Y:S01]  /*4f20*/  ISETP.GT.AND P1, PT, R4, 0x79, PT ;  /* 0x000000790400780c */ /* 0x000fe20003f24270 */
[----:B------:R-:W-:Y:S01]  /*4f30*/  @P2 IMAD.MOV.U32 R4, RZ, RZ, R10 ;  /* 0x000000ffff042224 */ /* 0x000fe200078e000a */
[----:B------:R-:W-:Y:S02]  /*4f40*/  BSSY B1, `(.L_x_152) ;  /* 0x000000a000017945 */ /* 0x000fe40003800000 */
[----:B------:R-:W-:Y:S01]  /*4f50*/  FMUL R5, R14, R89 ;  /* 0x000000590e057220 */ /* 0x000fe20000400000 */
[----:B------:R-:W-:-:S03]  /*4f60*/  ISETP.GT.AND P3, PT, R3, RZ, P1 ;  /* 0x000000ff0300720c */ /* 0x000fc60000f64270 */
[----:B------:R-:W-:-:S05]  /*4f70*/  FFMA R5, R84, R88, R5 ;  /* 0x0000005854057223 */ /* 0x000fca0000000005 */
[----:B------:R-:W-:-:S04]  /*4f80*/  F2FP.F16.F32.PACK_AB R5, RZ, R5 ;  /* 0x00000005ff05723e */ /* 0x000fc800000000ff */
[----:B------:R-:W-:Y:S01]  /*4f90*/  PRMT R14, R5, 0x7610, R14 ;  /* 0x00007610050e7816 */ /* 0x000fe2000000000e */
[----:B------:R-:W-:-:S05]  /*4fa0*/  @P2 IMAD.MOV.U32 R5, RZ, RZ, R11 ;  /* 0x000000ffff052224 */ /* 0x000fca00078e000b */
[----:B------:R0:W-:Y:S01]  /*4fb0*/  @P2 STG.E.U16 desc[UR36][R4.64+0xf0], R14 ;  /* 0x0000f00e04002986 */ /* 0x0001e2000c101524 */
[----:B------:R-:W-:Y:S05]  /*4fc0*/  @!P3 BRA `(.L_x_153) ;  /* 0x000000000004b947 */ /* 0x000fea0003800000 */
[----:B------:R0:W5:Y:S02]  /*4fd0*/  LDG.E.LTC128B.U16 R24, desc[UR36][R6.64+0xf2] ;  /* 0x0000f22406187981 */ /* 0x000164000c1e1520 */
.L_x_153:
[----:B------:R-:W-:Y:S05]  /*4fe0*/  BSYNC B1 ;  /* 0x0000000000017941 */ /* 0x000fea0003800000 */
.L_x_152:
        /* <DEDUP_REMOVED lines=9> */
.L_x_155:
[----:B------:R-:W-:Y:S05]  /*5080*/  BSYNC B1 ;  /* 0x0000000000017941 */ /* 0x000fea0003800000 */
.L_x_154:
[----:B0----5:R-:W-:Y:S01]  /*5090*/  HADD2.F32 R4, -RZ, R24.H0_H0 ;  /* 0x20000018ff047230 */ /* 0x021fe20000004100 */
[----:B------:R-:W-:Y:S01]  /*50a0*/  ISETP.GT.AND P1, PT, R3, 0x8, P1 ;  /* 0x000000080300780c */ /* 0x000fe20000f24270 */
[----:B------:R-:W-:Y:S03]  /*50b0*/  BSSY B1, `(.L_x_156) ;  /* 0x000000a000017945 */ /* 0x000fe60003800000 */
[----:B------:R-:W-:Y:S01]  /*50c0*/  FMUL R5, R4, R89 ;  /* 0x0000005904057220 */ /* 0x000fe20000400000 */
[----:B------:R-:W-:-:S03]  /*50d0*/  @P0 IMAD.MOV.U32 R4, RZ, RZ, R12 ;  /* 0x000000ffff040224 */ /* 0x000fc600078e000c */
[----:B------:R-:W-:-:S05]  /*50e0*/  FFMA R5, R86, R88, R5 ;  /* 0x0000005856057223 */ /* 0x000fca0000000005 */
[----:B------:R-:W-:-:S04]  /*50f0*/  F2FP.F16.F32.PACK_AB R5, RZ, R5 ;  /* 0x00000005ff05723e */ /* 0x000fc800000000ff */
[----:B-1-34-:R-:W-:Y:S01]  /*5100*/  PRMT R6, R5, 0x7610, R6 ;  /* 0x0000761005067816 */ /* 0x01afe20000000006 */
[----:B------:R-:W-:-:S05]  /*5110*/  @P0 IMAD.MOV.U32 R5, RZ, RZ, R13 ;  /* 0x000000ffff050224 */ /* 0x000fca00078e000d */
[----:B------:R0:W-:Y:S01]  /*5120*/  @P0 STG.E.U16 desc[UR36][R4.64+0xf0], R6 ;  /* 0x0000f00604000986 */ /* 0x0001e2000c101524 */
[----:B------:R-:W-:Y:S05]  /*5130*/  @!P1 BRA `(.L_x_157) ;  /* 0x0000000000049947 */ /* 0x000fea0003800000 */
[----:B------:R1:W5:Y:S02]  /*5140*/  LDG.E.LTC128B.U16 R24, desc[UR36][R8.64+0xf2] ;  /* 0x0000f22408187981 */ /* 0x000364000c1e1520 */
.L_x_157:
[----:B------:R-:W-:Y:S05]  /*5150*/  BSYNC B1 ;  /* 0x0000000000017941 */ /* 0x000fea0003800000 */
.L_x_156:
[----:B------:R-:W-:Y:S05]  /*5160*/  @!P1 BRA `(.L_x_158) ;  /* 0x0000001000d09947 */ /* 0x000fea0003800000 */
[----:B-----5:R-:W-:-:S05]  /*5170*/  HADD2.F32 R24, -RZ, R24.H0_H0 ;  /* 0x20000018ff187230 */ /* 0x020fca0000004100 */
[----:B------:R-:W-:-:S04]  /*5180*/  FMUL R24, R24, R89 ;  /* 0x0000005918187220 */ /* 0x000fc80000400000 */
[----:B------:R-:W-:-:S05]  /*5190*/  FFMA R24, R87, R88, R24 ;  /* 0x0000005857187223 */ /* 0x000fca0000000018 */
[----:B------:R-:W-:-:S05]  /*51a0*/  F2FP.F16.F32.PACK_AB R24, RZ, R24 ;  /* 0x00000018ff18723e */ /* 0x000fca00000000ff */
[----:B------:R3:W-:Y:S01]  /*51b0*/  STG.E.U16 desc[UR36][R12.64+0xf2], R24 ;  /* 0x0000f2180c007986 */ /* 0x0007e2000c101524 */
[----:B------:R-:W-:Y:S05]  /*51c0*/  BRA `(.L_x_158) ;  /* 0x0000001000b87947 */ /* 0x000fea0003800000 */
.L_x_33:
[----:B------:R-:W-:Y:S01]  /*51d0*/  ISETP.GT.AND P2, PT, R4, 0x1, PT ;  /* 0x000000010400780c */ /* 0x000fe20003f44270 */
[----:B------:R-:W-:Y:S01]  /*51e0*/  ULDC.64 UR4, c[0x0][0x5c0] ;  /* 0x0001700000047ab9 */ /* 0x000fe20000000a00 */
[-C--:B------:R-:W-:Y:S01]  /*51f0*/  FMUL R24, R24, R88.reuse ;  /* 0x0000005818187220 */ /* 0x080fe20000400000 */
[-C--:B------:R-:W-:Y:S01]  /*5200*/  FMUL R25, R25, R88.reuse ;  /* 0x0000005819197220 */ /* 0x080fe20000400000 */
[----:B------:R-:W-:Y:S01]  /*5210*/  ISETP.GT.AND P1, PT, R3, RZ, P2 ;  /* 0x000000ff0300720c */ /* 0x000fe20001724270 */
[-C--:B------:R-:W-:Y:S01]  /*5220*/  FMUL R26, R26, R88.reuse ;  /* 0x000000581a1a7220 */ /* 0x080fe20000400000 */
[----:B------:R-:W-:Y:S01]  /*5230*/  LEA R6, P4, R104, UR4, 0x1 ;  /* 0x0000000468067c11 */ /* 0x000fe2000f8808ff */
[----:B------:R-:W-:Y:S01]  /*5240*/  FMUL R27, R27, R88 ;  /* 0x000000581b1b7220 */ /* 0x000fe20000400000 */
[----:B------:R-:W-:Y:S01]  /*5250*/  F2FP.F16.F32.PACK_AB R24, RZ, R24 ;  /* 0x00000018ff18723e */ /* 0x000fe200000000ff */
[-C--:B------:R-:W-:Y:S01]  /*5260*/  FMUL R28, R28, R88.reuse ;  /* 0x000000581c1c7220 */ /* 0x080fe20000400000 */
[----:B------:R-:W-:Y:S01]  /*5270*/  LEA.HI.X R7, R104, UR5, R115, 0x1, P4 ;  /* 0x0000000568077c11 */ /* 0x000fe2000a0f0c73 */
[-C--:B------:R-:W-:Y:S01]  /*5280*/  FMUL R29, R29, R88.reuse ;  /* 0x000000581d1d7220 */ /* 0x080fe20000400000 */
[----:B------:R-:W-:Y:S01]  /*5290*/  F2FP.F16.F32.PACK_AB R25, RZ, R25 ;  /* 0x00000019ff19723e */ /* 0x000fe200000000ff */
[-C--:B------:R-:W-:Y:S01]  /*52a0*/  FMUL R30, R30, R88.reuse ;  /* 0x000000581e1e7220 */ /* 0x080fe20000400000 */
[----:B------:R-:W-:Y:S01]  /*52b0*/  ISETP.GT.AND P2, PT, R3, 0x8, P2 ;  /* 0x000000080300780c */ /* 0x000fe20001744270 */
[----:B------:R-:W-:Y:S01]  /*52c0*/  @P3 STG.E.U16 desc[UR36][R6.64], R24 ;  /* 0x0000001806003986 */ /* 0x000fe2000c101524 */
[C---:B------:R-:W-:Y:S01]  /*52d0*/  SHF.L.U64.HI R5, R90.reuse, 0x1, R91 ;  /* 0x000000015a057819 */ /* 0x040fe2000001025b */
[----:B------:R-:W-:Y:S01]  /*52e0*/  FMUL R31, R31, R88 ;  /* 0x000000581f1f7220 */ /* 0x000fe20000400000 */
[----:B------:R-:W-:Y:S01]  /*52f0*/  LEA R8, P3, R90, R6, 0x1 ;  /* 0x000000065a087211 */ /* 0x000fe200078608ff */
[----:B------:R-:W-:Y:S01]  /*5300*/  @P1 STG.E.U16 desc[UR36][R6.64+0x2], R25 ;  /* 0x0000021906001986 */ /* 0x000fe2000c101524 */
[----:B------:R-:W-:Y:S01]  /*5310*/  ISETP.GT.AND P1, PT, R3, 0x8, P0 ;  /* 0x000000080300780c */ /* 0x000fe20000724270 */
[----:B------:R-:W-:Y:S01]  /*5320*/  FMUL R32, R32, R88 ;  /* 0x0000005820207220 */ /* 0x000fe20000400000 */
[----:B------:R-:W-:Y:S01]  /*5330*/  F2FP.F16.F32.PACK_AB R26, RZ, R26 ;  /* 0x0000001aff1a723e */ /* 0x000fe200000000ff */
[----:B------:R-:W-:Y:S01]  /*5340*/  IMAD.X R9, R5, 0x1, R7, P3 ;  /* 0x0000000105097824 */ /* 0x000fe200018e0607 */
[----:B------:R-:W-:Y:S01]  /*5350*/  F2FP.F16.F32.PACK_AB R27, RZ, R27 ;  /* 0x0000001bff1b723e */ /* 0x000fe200000000ff */
[-C--:B------:R-:W-:Y:S01]  /*5360*/  FMUL R33, R33, R88.reuse ;  /* 0x0000005821217220 */ /* 0x080fe20000400000 */
[----:B------:R-:W-:Y:S01]  /*5370*/  ISETP.GT.AND P0, PT, R4, 0x8, PT ;  /* 0x000000080400780c */ /* 0x000fe20003f04270 */
[----:B------:R-:W-:Y:S01]  /*5380*/  FMUL R34, R34, R88 ;  /* 0x0000005822227220 */ /* 0x000fe20000400000 */
[----:B------:R-:W-:Y:S01]  /*5390*/  F2FP.F16.F32.PACK_AB R28, RZ, R28 ;  /* 0x0000001cff1c723e */ /* 0x000fe200000000ff */
[-C--:B------:R-:W-:Y:S01]  /*53a0*/  FMUL R35, R35, R88.reuse ;  /* 0x0000005823237220 */ /* 0x080fe20000400000 */
[C---:B------:R-:W-:Y:S01]  /*53b0*/  ISETP.GT.AND P4, PT, R3.reuse, RZ, P0 ;  /* 0x000000ff0300720c */ /* 0x040fe20000784270 */
[-C--:B------:R-:W-:Y:S01]  /*53c0*/  FMUL R36, R36, R88.reuse ;  /* 0x0000005824247220 */ /* 0x080fe20000400000 */
[----:B------:R-:W-:Y:S01]  /*53d0*/  F2FP.F16.F32.PACK_AB R29, RZ, R29 ;  /* 0x0000001dff1d723e */ /* 0x000fe200000000ff */
[----:B------:R-:W-:Y:S01]  /*53e0*/  @P1 STG.E.U16 desc[UR36][R8.64], R26 ;  /* 0x0000001a08001986 */ /* 0x000fe2000c101524 */
[----:B------:R-:W-:Y:S01]  /*53f0*/  ISETP.GT.AND P1, PT, R3, 0x8, P0 ;  /* 0x000000080300780c */ /* 0x000fe20000724270 */
[----:B------:R-:W-:Y:S01]  /*5400*/  FMUL R37, R37, R88 ;  /* 0x0000005825257220 */ /* 0x000fe20000400000 */
[----:B------:R-:W-:Y:S01]  /*5410*/  F2FP.F16.F32.PACK_AB R30, RZ, R30 ;  /* 0x0000001eff1e723e */ /* 0x000fe200000000ff */
[----:B------:R-:W-:Y:S01]  /*5420*/  @P2 STG.E.U16 desc[UR36][R8.64+0x2], R27 ;  /* 0x0000021b08002986 */ /* 0x000fe2000c101524 */
[----:B------:R-:W-:Y:S01]  /*5430*/  ISETP.GT.AND P2, PT, R4, 0x9, PT ;  /* 0x000000090400780c */ /* 0x000fe20003f44270 */
[-C--:B------:R-:W-:Y:S01]  /*5440*/  FMUL R38, R38, R88.reuse ;  /* 0x0000005826267220 */ /* 0x080fe20000400000 */
[----:B------:R-:W-:Y:S01]  /*5450*/  F2FP.F16.F32.PACK_AB R31, RZ, R31 ;  /* 0x0000001fff1f723e */ /* 0x000fe200000000ff */
[-C--:B------:R-:W-:Y:S01]  /*5460*/  FMUL R39, R39, R88.reuse ;  /* 0x0000005827277220 */ /* 0x080fe20000400000 */
[C---:B------:R-:W-:Y:S01]  /*5470*/  ISETP.GT.AND P3, PT, R3.reuse, RZ, P2 ;  /* 0x000000ff0300720c */ /* 0x040fe20001764270 */
[----:B------:R-:W-:Y:S01]  /*5480*/  @P4 STG.E.U16 desc[UR36][R6.64+0x10], R28 ;  /* 0x0000101c06004986 */ /* 0x000fe2000c101524 */
[----:B------:R-:W-:Y:S01]  /*5490*/  ISETP.GT.AND P2, PT, R3, 0x8, P2 ;  /* 0x000000080300780c */ /* 0x000fe20001744270 */
[-C--:B------:R-:W-:Y:S01]  /*54a0*/  FMUL R40, R40, R88.reuse ;  /* 0x0000005828287220 */ /* 0x080fe20000400000 */
[----:B------:R-:W-:Y:S01]  /*54b0*/  ISETP.GT.AND P0, PT, R4, 0x10, PT ;  /* 0x000000100400780c */ /* 0x000fe20003f04270 */
[----:B------:R-:W-:Y:S01]  /*54c0*/  FMUL R41, R41, R88 ;  /* 0x0000005829297220 */ /* 0x000fe20000400000 */
[----:B------:R-:W-:Y:S01]  /*54d0*/  F2FP.F16.F32.PACK_AB R32, RZ, R32 ;  /* 0x00000020ff20723e */ /* 0x000fe200000000ff */
[-C--:B------:R-:W-:Y:S01]  /*54e0*/  FMUL R42, R42, R88.reuse ;  /* 0x000000582a2a7220 */ /* 0x080fe20000400000 */
[----:B------:R-:W-:Y:S01]  /*54f0*/  ISETP.GT.AND P4, PT, R3, RZ, P0 ;  /* 0x000000ff0300720c */ /* 0x000fe20000784270 */
[-C--:B------:R-:W-:Y:S01]  /*5500*/  FMUL R43, R43, R88.reuse ;  /* 0x000000582b2b7220 */ /* 0x080fe20000400000 */
[----:B------:R-:W-:Y:S01]  /*5510*/  F2FP.F16.F32.PACK_AB R33, RZ, R33 ;  /* 0x00000021ff21723e */ /* 0x000fe200000000ff */
[----:B------:R-:W-:Y:S01]  /*5520*/  FMUL R44, R44, R88 ;  /* 0x000000582c2c7220 */ /* 0x000fe20000400000 */
[----:B------:R-:W-:Y:S01]  /*5530*/  F2FP.F16.F32.PACK_AB R34, RZ, R34 ;  /* 0x00000022ff22723e */ /* 0x000fe200000000ff */
[----:B------:R-:W-:Y:S01]  /*5540*/  @P3 STG.E.U16 desc[UR36][R6.64+0x12], R29 ;  /* 0x0000121d06003986 */ /* 0x000fe2000c101524 */
[----:B------:R-:W-:Y:S01]  /*5550*/  ISETP.GT.AND P3, PT, R4, 0x11, PT ;  /* 0x000000110400780c */ /* 0x000fe20003f64270 */
[-C--:B------:R-:W-:Y:S01]  /*5560*/  FMUL R45, R45, R88.reuse ;  /* 0x000000582d2d7220 */ /* 0x080fe20000400000 */
[----:B------:R-:W-:Y:S01]  /*5570*/  F2FP.F16.F32.PACK_AB R35, RZ, R35 ;  /* 0x00000023ff23723e */ /* 0x000fe200000000ff */
[----:B------:R-:W-:Y:S01]  /*5580*/  @P1 STG.E.U16 desc[UR36][R8.64+0x10], R30 ;  /* 0x0000101e08001986 */ /* 0x000fe2000c101524 */
[C---:B------:R-:W-:Y:S01]  /*5590*/  ISETP.GT.AND P1, PT, R3.reuse, 0x8, P0 ;  /* 0x000000080300780c */ /* 0x040fe20000724270 */
[-C--:B------:R-:W-:Y:S01]  /*55a0*/  FMUL R46, R46, R88.reuse ;  /* 0x000000582e2e7220 */ /* 0x080fe20000400000 */
[----:B------:R-:W-:Y:S01]  /*55b0*/  ISETP.GT.AND P0, PT, R4, 0x18, PT ;  /* 0x000000180400780c */ /* 0x000fe20003f04270 */
[----:B------:R-:W-:Y:S01]  /*55c0*/  @P2 STG.E.U16 desc[UR36][R8.64+0x12], R31 ;  /* 0x0000121f08002986 */ /* 0x000fe2000c101524 */
[----:B------:R-:W-:Y:S01]  /*55d0*/  ISETP.GT.AND P2, PT, R3, RZ, P3 ;  /* 0x000000ff0300720c */ /* 0x000fe20001f44270 */
[-C--:B------:R-:W-:Y:S01]  /*55e0*/  FMUL R47, R47, R88.reuse ;  /* 0x000000582f2f7220 */ /* 0x080fe20000400000 */
[C---:B------:R-:W-:Y:S01]  /*55f0*/  ISETP.GT.AND P3, PT, R3.reuse, 0x8, P3 ;  /* 0x000000080300780c */ /* 0x040fe20001f64270 */
[----:B------:R-:W-:Y:S01]  /*5600*/  @P4 STG.E.U16 desc[UR36][R6.64+0x20], R32 ;  /* 0x0000202006004986 */ /* 0x000fe2000c101524 */
[----:B------:R-:W-:Y:S01]  /*5610*/  ISETP.GT.AND P4, PT, R3, RZ, P0 ;  /* 0x000000ff0300720c */ /* 0x000fe20000784270 */
[----:B------:R-:W-:Y:S01]  /*5620*/  FMUL R48, R48, R88 ;  /* 0x0000005830307220 */ /* 0x000fe20000400000 */
[----:B------:R-:W-:Y:S01]  /*5630*/  F2FP.F16.F32.PACK_AB R36, RZ, R36 ;  /* 0x00000024ff24723e */ /* 0x000fe200000000ff */
[-C--:B------:R-:W-:Y:S01]  /*5640*/  FMUL R49, R49, R88.reuse ;  /* 0x0000005831317220 */ /* 0x080fe20000400000 */
[----:B------:R-:W-:Y:S01]  /*5650*/  F2FP.F16.F32.PACK_AB R37, RZ, R37 ;  /* 0x00000025ff25723e */ /* 0x000fe200000000ff */
[----:B------:R-:W-:Y:S01]  /*5660*/  FMUL R50, R50, R88 ;  /* 0x0000005832327220 */ /* 0x000fe20000400000 */
[----:B------:R-:W-:Y:S01]  /*5670*/  F2FP.F16.F32.PACK_AB R38, RZ, R38 ;  /* 0x00000026ff26723e */ /* 0x000fe200000000ff */
[----:B------:R-:W-:Y:S01]  /*5680*/  FMUL R51, R51, R88 ;  /* 0x0000005833337220 */ /* 0x000fe20000400000 */
[----:B------:R-:W-:Y:S01]  /*5690*/  F2FP.F16.F32.PACK_AB R39, RZ, R39 ;  /* 0x00000027ff27723e */ /* 0x000fe200000000ff */
[----:B------:R-:W-:Y:S01]  /*56a0*/  @P2 STG.E.U16 desc[UR36][R6.64+0x22], R33 ;  /* 0x0000222106002986 */ /* 0x000fe2000c101524 */
[----:B------:R-:W-:Y:S01]  /*56b0*/  F2FP.F16.F32.PACK_AB R40, RZ, R40 ;  /* 0x00000028ff28723e */ /* 0x000fe200000000ff */
[-C--:B------:R-:W-:Y:S01]  /*56c0*/  FMUL R52, R52, R88.reuse ;  /* 0x0000005834347220 */ /* 0x080fe20000400000 */
[----:B------:R-:W-:Y:S01]  /*56d0*/  F2FP.F16.F32.PACK_AB R41, RZ, R41 ;  /* 0x00000029ff29723e */ /* 0x000fe200000000ff */
[----:B------:R-:W-:Y:S01]  /*56e0*/  @P1 STG.E.U16 desc[UR36][R8.64+0x20], R34 ;  /* 0x0000202208001986 */ /* 0x000fe2000c101524 */
[----:B------:R-:W-:Y:S01]  /*56f0*/  ISETP.GT.AND P1, PT, R3, 0x8, P0 ;  /* 0x000000080300780c */ /* 0x000fe20000724270 */
[-C--:B------:R-:W-:Y:S01]  /*5700*/  FMUL R53, R53, R88.reuse ;  /* 0x0000005835357220 */ /* 0x080fe20000400000 */
[C---:B------:R-:W-:Y:S01]  /*5710*/  ISETP.GT.AND P0, PT, R4.reuse, 0x20, PT ;  /* 0x000000200400780c */ /* 0x040fe20003f04270 */
[----:B------:R-:W-:Y:S01]  /*5720*/  @P3 STG.E.U16 desc[UR36][R8.64+0x22], R35 ;  /* 0x0000222308003986 */ /* 0x000fe2000c101524 */
[----:B------:R-:W-:Y:S01]  /*5730*/  ISETP.GT.AND P3, PT, R4, 0x19, PT ;  /* 0x000000190400780c */ /* 0x000fe20003f64270 */
[----:B------:R-:W-:Y:S01]  /*5740*/  FMUL R54, R54, R88 ;  /* 0x0000005836367220 */ /* 0x000fe20000400000 */
[----:B------:R-:W-:Y:S01]  /*5750*/  F2FP.F16.F32.PACK_AB R42, RZ, R42 ;  /* 0x0000002aff2a723e */ /* 0x000fe200000000ff */
[----:B------:R-:W-:Y:S01]  /*5760*/  @P4 STG.E.U16 desc[UR36][R6.64+0x30], R36 ;  /* 0x0000302406004986 */ /* 0x000fe2000c101524 */
[----:B------:R-:W-:Y:S01]  /*5770*/  ISETP.GT.AND P2, PT, R3, RZ, P3 ;  /* 0x000000ff0300720c */ /* 0x000fe20001f44270 */
[-C--:B------:R-:W-:Y:S01]  /*5780*/  FMUL R55, R55, R88.reuse ;  /* 0x0000005837377220 */ /* 0x080fe20000400000 */
[C---:B------:R-:W-:Y:S01]  /*5790*/  ISETP.GT.AND P3, PT, R3.reuse, 0x8, P3 ;  /* 0x000000080300780c */ /* 0x040fe20001f64270 */
[-C--:B------:R-:W-:Y:S01]  /*57a0*/  FMUL R56, R56, R88.reuse ;  /* 0x0000005838387220 */ /* 0x080fe20000400000 */
[----:B------:R-:W-:Y:S01]  /*57b0*/  ISETP.GT.AND P4, PT, R3, RZ, P0 ;  /* 0x000000ff0300720c */ /* 0x000fe20000784270 */
[-C--:B------:R-:W-:Y:S01]  /*57c0*/  FMUL R57, R57, R88.reuse ;  /* 0x0000005839397220 */ /* 0x080fe20000400000 */
[----:B------:R-:W-:Y:S01]  /*57d0*/  F2FP.F16.F32.PACK_AB R43, RZ, R43 ;  /* 0x0000002bff2b723e */ /* 0x000fe200000000ff */
[----:B------:R-:W-:Y:S01]  /*57e0*/  FMUL R58, R58, R88 ;  /* 0x000000583a3a7220 */ /* 0x000fe20000400000 */
[----:B------:R-:W-:Y:S01]  /*57f0*/  F2FP.F16.F32.PACK_AB R44, RZ, R44 ;  /* 0x0000002cff2c723e */ /* 0x000fe200000000ff */
[-C--:B------:R-:W-:Y:S01]  /*5800*/  FMUL R59, R59, R88.reuse ;  /* 0x000000583b3b7220 */ /* 0x080fe20000400000 */
[----:B------:R-:W-:Y:S01]  /*5810*/  F2FP.F16.F32.PACK_AB R45, RZ, R45 ;  /* 0x0000002dff2d723e */ /* 0x000fe200000000ff */
[----:B------:R-:W-:Y:S01]  /*5820*/  FMUL R60, R60, R88 ;  /* 0x000000583c3c7220 */ /* 0x000fe20000400000 */
[----:B------:R-:W-:Y:S01]  /*5830*/  F2FP.F16.F32.PACK_AB R46, RZ, R46 ;  /* 0x0000002eff2e723e */ /* 0x000fe200000000ff */
[----:B------:R-:W-:Y:S01]  /*5840*/  @P2 STG.E.U16 desc[UR36][R6.64+0x32], R37 ;  /* 0x0000322506002986 */ /* 0x000fe2000c101524 */
[----:B------:R-:W-:Y:S01]  /*5850*/  F2FP.F16.F32.PACK_AB R47, RZ, R47 ;  /* 0x0000002fff2f723e */ /* 0x000fe200000000ff */
[----:B------:R-:W-:Y:S01]  /*5860*/  FMUL R61, R61, R88 ;  /* 0x000000583d3d7220 */ /* 0x000fe20000400000 */
[----:B------:R-:W-:Y:S01]  /*5870*/  F2FP.F16.F32.PACK_AB R48, RZ, R48 ;  /* 0x00000030ff30723e */ /* 0x000fe200000000ff */
[----:B------:R-:W-:Y:S01]  /*5880*/  @P1 STG.E.U16 desc[UR36][R8.64+0x30], R38 ;  /* 0x0000302608001986 */ /* 0x000fe2000c101524 */
[----:B------:R-:W-:Y:S01]  /*5890*/  ISETP.GT.AND P1, PT, R3, 0x8, P0 ;  /* 0x000000080300780c */ /* 0x000fe20000724270 */
[-C--:B------:R-:W-:Y:S01]  /*58a0*/  FMUL R62, R62, R88.reuse ;  /* 0x000000583e3e7220 */ /* 0x080fe20000400000 */
[C---:B------:R-:W-:Y:S01]  /*58b0*/  ISETP.GT.AND P0, PT, R4.reuse, 0x28, PT ;  /* 0x000000280400780c */ /* 0x040fe20003f04270 */
[----:B------:R-:W-:Y:S01]  /*58c0*/  @P3 STG.E.U16 desc[UR36][R8.64+0x32], R39 ;  /* 0x0000322708003986 */ /* 0x000fe2000c101524 */
[----:B------:R-:W-:Y:S01]  /*58d0*/  ISETP.GT.AND P3, PT, R4, 0x21, PT ;  /* 0x000000210400780c */ /* 0x000fe20003f64270 */
[-C--:B------:R-:W-:Y:S01]  /*58e0*/  FMUL R63, R63, R88.reuse ;  /* 0x000000583f3f7220 */ /* 0x080fe20000400000 */
[----:B------:R-:W-:Y:S01]  /*58f0*/  F2FP.F16.F32.PACK_AB R49, RZ, R49 ;  /* 0x00000031ff31723e */ /* 0x000fe200000000ff */
[----:B------:R-:W-:Y:S01]  /*5900*/  @P4 STG.E.U16 desc[UR36][R6.64+0x40], R40 ;  /* 0x0000402806004986 */ /* 0x000fe2000c101524 */
[C---:B------:R-:W-:Y:S01]  /*5910*/  ISETP.GT.AND P2, PT, R3.reuse, RZ, P3 ;  /* 0x000000ff0300720c */ /* 0x040fe20001f44270 */
[-C--:B------:R-:W-:Y:S01]  /*5920*/  FMUL R64, R64, R88.reuse ;  /* 0x0000005840407220 */ /* 0x080fe20000400000 */
[----:B------:R-:W-:Y:S01]  /*5930*/  ISETP.GT.AND P3, PT, R3, 0x8, P3 ;  /* 0x000000080300780c */ /* 0x000fe20001f64270 */
[-C--:B------:R-:W-:Y:S01]  /*5940*/  FMUL R65, R65, R88.reuse ;  /* 0x0000005841417220 */ /* 0x080fe20000400000 */
        /* <DEDUP_REMOVED lines=62> */
[----:B------:R-:W-:-:S02]  /*5d30*/  F2FP.F16.F32.PACK_AB R68, RZ, R68 ;  /* 0x00000044ff44723e */ /* 0x000fc400000000ff */
[----:B------:R-:W-:Y:S01]  /*5d40*/  F2FP.F16.F32.PACK_AB R69, RZ, R69 ;  /* 0x00000045ff45723e */ /* 0x000fe200000000ff */
[----:B------:R-:W-:Y:S01]  /*5d50*/  @P1 STG.E.U16 desc[UR36][R8.64+0x60], R50 ;  /* 0x0000603208001986 */ /* 0x000fe2000c101524 */
[C---:B------:R-:W-:Y:S02]  /*5d60*/  ISETP.GT.AND P1, PT, R3.reuse, 0x8, P0 ;  /* 0x000000080300780c */ /* 0x040fe40000724270 */
[C---:B------:R-:W-:Y:S01]  /*5d70*/  ISETP.GT.AND P0, PT, R4.reuse, 0x40, PT ;  /* 0x000000400400780c */ /* 0x040fe20003f04270 */
[----:B------:R-:W-:Y:S01]  /*5d80*/  @P3 STG.E.U16 desc[UR36][R8.64+0x62], R51 ;  /* 0x0000623308003986 */ /* 0x000fe2000c101524 */
[----:B------:R-:W-:Y:S02]  /*5d90*/  ISETP.GT.AND P3, PT, R4, 0x39, PT ;  /* 0x000000390400780c */ /* 0x000fe40003f64270 */
[----:B------:R-:W-:Y:S01]  /*5da0*/  F2FP.F16.F32.PACK_AB R70, RZ, R70 ;  /* 0x00000046ff46723e */ /* 0x000fe200000000ff */
[----:B------:R-:W-:Y:S01]  /*5db0*/  @P4 STG.E.U16 desc[UR36][R6.64+0x70], R52 ;  /* 0x0000703406004986 */ /* 0x000fe2000c101524 */
[----:B------:R-:W-:-:S02]  /*5dc0*/  ISETP.GT.AND P2, PT, R3, RZ, P3 ;  /* 0x000000ff0300720c */ /* 0x000fc40001f44270 */
[C---:B------:R-:W-:Y:S02]  /*5dd0*/  ISETP.GT.AND P3, PT, R3.reuse, 0x8, P3 ;  /* 0x000000080300780c */ /* 0x040fe40001f64270 */
[----:B------:R-:W-:Y:S02]  /*5de0*/  ISETP.GT.AND P4, PT, R3, RZ, P0 ;  /* 0x000000ff0300720c */ /* 0x000fe40000784270 */
[----:B------:R-:W-:Y:S02]  /*5df0*/  F2FP.F16.F32.PACK_AB R71, RZ, R71 ;  /* 0x00000047ff47723e */ /* 0x000fe400000000ff */
[----:B------:R-:W-:Y:S02]  /*5e00*/  F2FP.F16.F32.PACK_AB R72, RZ, R72 ;  /* 0x00000048ff48723e */ /* 0x000fe400000000ff */
[----:B------:R-:W-:Y:S02]  /*5e10*/  F2FP.F16.F32.PACK_AB R73, RZ, R73 ;  /* 0x00000049ff49723e */ /* 0x000fe400000000ff */
        /* <DEDUP_REMOVED lines=33> */
[----:B------:R-:W-:-:S03]  /*6030*/  F2FP.F16.F32.PACK_AB R87, RZ, R87 ;  /* 0x00000057ff57723e */ /* 0x000fc600000000ff */
[----:B------:R-:W-:Y:S04]  /*6040*/  @P2 STG.E.U16 desc[UR36][R6.64+0x92], R61 ;  /* 0x0000923d06002986 */ /* 0x000fe8000c101524 */
[----:B------:R-:W-:Y:S01]  /*6050*/  @P1 STG.E.U16 desc[UR36][R8.64+0x90], R62 ;  /* 0x0000903e08001986 */ /* 0x000fe2000c101524 */
[----:B------:R-:W-:Y:S02]  /*6060*/  ISETP.GT.AND P1, PT, R3, 0x8, P0 ;  /* 0x000000080300780c */ /* 0x000fe40000724270 */
[C---:B------:R-:W-:Y:S01]  /*6070*/  ISETP.GT.AND P0, PT, R4.reuse, 0x58, PT ;  /* 0x000000580400780c */ /* 0x040fe20003f04270 */
[----:B------:R-:W-:Y:S01]  /*6080*/  @P3 STG.E.U16 desc[UR36][R8.64+0x92], R63 ;  /* 0x0000923f08003986 */ /* 0x000fe2000c101524 */
[----:B------:R-:W-:-:S03]  /*6090*/  ISETP.GT.AND P3, PT, R4, 0x51, PT ;  /* 0x000000510400780c */ /* 0x000fc60003f64270 */
[----:B------:R-:W-:Y:S01]  /*60a0*/  @P4 STG.E.U16 desc[UR36][R6.64+0xa0], R64 ;  /* 0x0000a04006004986 */ /* 0x000fe2000c101524 */
[C---:B------:R-:W-:Y:S02]  /*60b0*/  ISETP.GT.AND P2, PT, R3.reuse, RZ, P3 ;  /* 0x000000ff0300720c */ /* 0x040fe40001f44270 */
[C---:B------:R-:W-:Y:S02]  /*60c0*/  ISETP.GT.AND P3, PT, R3.reuse, 0x8, P3 ;  /* 0x000000080300780c */ /* 0x040fe40001f64270 */
[----:B------:R-:W-:-:S09]  /*60d0*/  ISETP.GT.AND P4, PT, R3, RZ, P0 ;  /* 0x000000ff0300720c */ /* 0x000fd20000784270 */
        /* <DEDUP_REMOVED lines=9> */
[C---:B------:R-:W-:Y:S02]  /*6170*/  ISETP.GT.AND P3, PT, R3.reuse, RZ, P0 ;  /* 0x000000ff0300720c */ /* 0x040fe40000764270 */
[----:B------:R-:W-:-:S07]  /*6180*/  ISETP.GT.AND P0, PT, R3, 0x8, P0 ;  /* 0x000000080300780c */ /* 0x000fce0000704270 */
[----:B------:R-:W-:Y:S04]  /*6190*/  @P2 STG.E.U16 desc[UR36][R6.64+0xb2], R69 ;  /* 0x0000b24506002986 */ /* 0x000fe8000c101524 */
[----:B------:R-:W-:Y:S01]  /*61a0*/  @P1 STG.E.U16 desc[UR36][R8.64+0xb0], R70 ;  /* 0x0000b04608001986 */ /* 0x000fe2000c101524 */
[----:B------:R-:W-:-:S03]  /*61b0*/  ISETP.GT.AND P1, PT, R4, 0x68, PT ;  /* 0x000000680400780c */ /* 0x000fc60003f24270 */
        /* <DEDUP_REMOVED lines=11> */
[C---:B------:R-:W-:Y:S02]  /*6270*/  ISETP.GT.AND P2, PT, R3.reuse, RZ, P0 ;  /* 0x000000ff0300720c */ /* 0x040fe40000744270 */
[----:B------:R-:W-:Y:S01]  /*6280*/  ISETP.GT.AND P0, PT, R3, 0x8, P0 ;  /* 0x000000080300780c */ /* 0x000fe20000704270 */
[----:B------:R-:W-:Y:S01]  /*6290*/  @P3 STG.E.U16 desc[UR36][R6.64+0xd0], R76 ;  /* 0x0000d04c06003986 */ /* 0x000fe2000c101524 */
[----:B------:R-:W-:-:S04]  /*62a0*/  ISETP.GT.AND P3, PT, R4, 0x70, PT ;  /* 0x000000700400780c */ /* 0x000fc80003f64270 */
[C---:B------:R-:W-:Y:S02]  /*62b0*/  ISETP.GT.AND P4, PT, R3.reuse, RZ, P3 ;  /* 0x000000ff0300720c */ /* 0x040fe40001f84270 */
[----:B------:R-:W-:-:S03]  /*62c0*/  ISETP.GT.AND P3, PT, R3, 0x8, P3 ;  /* 0x000000080300780c */ /* 0x000fc60001f64270 */
[----:B------:R-:W-:Y:S01]  /*62d0*/  @P2 STG.E.U16 desc[UR36][R6.64+0xd2], R77 ;  /* 0x0000d24d06002986 */ /* 0x000fe2000c101524 */
[----:B------:R-:W-:-:S03]  /*62e0*/  ISETP.GT.AND P2, PT, R4, 0x79, PT ;  /* 0x000000790400780c */ /* 0x000fc60003f44270 */
[----:B------:R-:W-:Y:S01]  /*62f0*/  @P1 STG.E.U16 desc[UR36][R8.64+0xd0], R78 ;  /* 0x0000d04e08001986 */ /* 0x000fe2000c101524 */
[----:B------:R-:W-:-:S03]  /*6300*/  ISETP.GT.AND P1, PT, R4, 0x78, PT ;  /* 0x000000780400780c */ /* 0x000fc60003f24270 */
[----:B------:R-:W-:Y:S01]  /*6310*/  @P0 STG.E.U16 desc[UR36][R8.64+0xd2], R79 ;  /* 0x0000d24f08000986 */ /* 0x000fe2000c101524 */
[----:B------:R-:W-:-:S03]  /*6320*/  ISETP.GT.AND P0, PT, R4, 0x71, PT ;  /* 0x000000710400780c */ /* 0x000fc60003f04270 */
[----:B------:R-:W-:Y:S01]  /*6330*/  @P4 STG.E.U16 desc[UR36][R6.64+0xe0], R80 ;  /* 0x0000e05006004986 */ /* 0x000fe2000c101524 */
[C---:B------:R-:W-:Y:S02]  /*6340*/  ISETP.GT.AND P4, PT, R3.reuse, RZ, P0 ;  /* 0x000000ff0300720c */ /* 0x040fe40000784270 */
[----:B------:R-:W-:-:S11]  /*6350*/  ISETP.GT.AND P0, PT, R3, 0x8, P0 ;  /* 0x000000080300780c */ /* 0x000fd60000704270 */
[----:B------:R-:W-:Y:S02]  /*6360*/  @P4 IMAD.MOV.U32 R4, RZ, RZ, R6 ;  /* 0x000000ffff044224 */ /* 0x000fe400078e0006 */
[----:B------:R-:W-:-:S05]  /*6370*/  @P4 IMAD.MOV.U32 R5, RZ, RZ, R7 ;  /* 0x000000ffff054224 */ /* 0x000fca00078e0007 */
[----:B------:R0:W-:Y:S01]  /*6380*/  @P4 STG.E.U16 desc[UR36][R4.64+0xe2], R81 ;  /* 0x0000e25104004986 */ /* 0x0001e2000c101524 */
[C---:B------:R-:W-:Y:S02]  /*6390*/  ISETP.GT.AND P4, PT, R3.reuse, RZ, P2 ;  /* 0x000000ff0300720c */ /* 0x040fe40001784270 */
[----:B------:R-:W-:Y:S01]  /*63a0*/  ISETP.GT.AND P2, PT, R3, 0x8, P2 ;  /* 0x000000080300780c */ /* 0x000fe20001744270 */
[----:B0-----:R-:W-:Y:S02]  /*63b0*/  @P3 IMAD.MOV.U32 R4, RZ, RZ, R8 ;  /* 0x000000ffff043224 */ /* 0x001fe400078e0008 */
[----:B------:R-:W-:-:S05]  /*63c0*/  @P3 IMAD.MOV.U32 R5, RZ, RZ, R9 ;  /* 0x000000ffff053224 */ /* 0x000fca00078e0009 */
[----:B------:R0:W-:Y:S01]  /*63d0*/  @P3 STG.E.U16 desc[UR36][R4.64+0xe0], R82 ;  /* 0x0000e05204003986 */ /* 0x0001e2000c101524 */
[C---:B------:R-:W-:Y:S02]  /*63e0*/  ISETP.GT.AND P3, PT, R3.reuse, RZ, P1 ;  /* 0x000000ff0300720c */ /* 0x040fe40000f64270 */
[----:B------:R-:W-:Y:S01]  /*63f0*/  ISETP.GT.AND P1, PT, R3, 0x8, P1 ;  /* 0x000000080300780c */ /* 0x000fe20000f24270 */
[----:B0-----:R-:W-:Y:S02]  /*6400*/  @P0 IMAD.MOV.U32 R4, RZ, RZ, R8 ;  /* 0x000000ffff040224 */ /* 0x001fe400078e0008 */
[----:B------:R-:W-:-:S05]  /*6410*/  @P0 IMAD.MOV.U32 R5, RZ, RZ, R9 ;  /* 0x000000ffff050224 */ /* 0x000fca00078e0009 */
[----:B------:R0:W-:Y:S03]  /*6420*/  @P0 STG.E.U16 desc[UR36][R4.64+0xe2], R83 ;  /* 0x0000e25304000986 */ /* 0x0001e6000c101524 */
[----:B0-----:R-:W-:Y:S02]  /*6430*/  @P3 IMAD.MOV.U32 R4, RZ, RZ, R6 ;  /* 0x000000ffff043224 */ /* 0x001fe400078e0006 */
[----:B------:R-:W-:-:S05]  /*6440*/  @P3 IMAD.MOV.U32 R5, RZ, RZ, R7 ;  /* 0x000000ffff053224 */ /* 0x000fca00078e0007 */
[----:B------:R0:W-:Y:S04]  /*6450*/  @P3 STG.E.U16 desc[UR36][R4.64+0xf0], R84 ;  /* 0x0000f05404003986 */ /* 0x0001e8000c101524 */
[----:B------:R4:W-:Y:S01]  /*6460*/  @P4 STG.E.U16 desc[UR36][R6.64+0xf2], R85 ;  /* 0x0000f25506004986 */ /* 0x0009e2000c101524 */
[----:B0-----:R-:W-:Y:S02]  /*6470*/  @P1 IMAD.MOV.U32 R4, RZ, RZ, R8 ;  /* 0x000000ffff041224 */ /* 0x001fe400078e0008 */
[----:B------:R-:W-:-:S05]  /*6480*/  @P1 IMAD.MOV.U32 R5, RZ, RZ, R9 ;  /* 0x000000ffff051224 */ /* 0x000fca00078e0009 */
[----:B------:R4:W-:Y:S04]  /*6490*/  @P1 STG.E.U16 desc[UR36][R4.64+0xf0], R86 ;  /* 0x0000f05604001986 */ /* 0x0009e8000c101524 */
[----:B------:R4:W-:Y:S02]  /*64a0*/  @P2 STG.E.U16 desc[UR36][R8.64+0xf2], R87 ;  /* 0x0000f25708002986 */ /* 0x0009e4000c101524 */
.L_x_158:
[----:B------:R-:W-:Y:S05]  /*64b0*/  BSYNC B0 ;  /* 0x0000000000007941 */ /* 0x000fea0003800000 */
.L_x_32:
[----:B------:R-:W-:Y:S01]  /*64c0*/  IADD3 R16, P0, R16, UR38, RZ ;  /* 0x0000002610107c10 */ /* 0x000fe2000ff1e0ff */
[----:B------:R-:W-:Y:S01]  /*64d0*/  ULDC.64 UR4, c[0x0][0x650] ;  /* 0x0001940000047ab9 */ /* 0x000fe20000000a00 */
[----:B------:R-:W-:Y:S01]  /*64e0*/  PRMT R3, RZ, 0x7610, R3 ;  /* 0x00007610ff037816 */ /* 0x000fe20000000003 */
[----:B------:R-:W-:Y:S01]  /*64f0*/  IMAD.MOV.U32 R100, RZ, RZ, -0x1 ;  /* 0xffffffffff647424 */ /* 0x000fe200078e00ff */
[----:B------:R-:W-:Y:S01]  /*6500*/  IADD3.X R17, R17, UR41, RZ, P0, !PT ;  /* 0x0000002911117c10 */ /* 0x000fe200087fe4ff */
[----:B------:R-:W-:Y:S01]  /*6510*/  IMAD.MOV.U32 R99, RZ, RZ, -0x1 ;  /* 0xffffffffff637424 */ /* 0x000fe200078e00ff */
[----:B------:R-:W-:-:S04]  /*6520*/  ISETP.GE.U32.AND P0, PT, R16, UR4, PT ;  /* 0x0000000410007c0c */ /* 0x000fc8000bf06070 */
[----:B------:R-:W-:-:S13]  /*6530*/  ISETP.GE.U32.AND.EX P0, PT, R17, UR5, PT, P0 ;  /* 0x0000000511007c0c */ /* 0x000fda000bf06100 */
[----:B------:R-:W-:Y:S05]  /*6540*/  @P0 BRA `(.L_x_159) ;  /* 0x00000004004c0947 */ /* 0x000fea0003800000 */
[----:B------:R-:W0:Y:S01]  /*6550*/  LDC.64 R10, c[0x0][0x628] ;  /* 0x00018a00ff0a7b82 */ /* 0x000e220000000a00 */
[----:B---3--:R-:W3:Y:S01]  /*6560*/  S2R R12, SR_CTAID.X ;  /* 0x00000000000c7919 */ /* 0x008ee20000002500 */
[----:B-12-4-:R-:W-:Y:S02]  /*6570*/  IMAD.MOV.U32 R8, RZ, RZ, R16 ;  /* 0x000000ffff087224 */ /* 0x016fe400078e0010 */
[----:B------:R-:W-:Y:S01]  /*6580*/  IMAD.MOV.U32 R9, RZ, RZ, R17 ;  /* 0x000000ffff097224 */ /* 0x000fe200078e0011 */
[----:B------:R-:W1:Y:S03]  /*6590*/  S2R R20, SR_CTAID.Y ;  /* 0x0000000000147919 */ /* 0x000e660000002600 */
[----:B------:R-:W2:Y:S08]  /*65a0*/  LDC R0, c[0x0][0x630] ;  /* 0x00018c00ff007b82 */ /* 0x000eb00000000800 */
[----:B------:R-:W4:Y:S01]  /*65b0*/  LDC.64 R14, c[0x0][0x620] ;  /* 0x00018800ff0e7b82 */ /* 0x000f220000000a00 */
[----:B0-----:R-:W-:-:S04]  /*65c0*/  ISETP.NE.U32.AND P0, PT, R10, RZ, PT ;  /* 0x000000ff0a00720c */ /* 0x001fc80003f05070 */
[----:B------:R-:W-:-:S13]  /*65d0*/  ISETP.NE.AND.EX P0, PT, R11, RZ, PT, P0 ;  /* 0x000000ff0b00720c */ /* 0x000fda0003f05300 */
[----:B-1234-:R-:W-:Y:S05]  /*65e0*/  @!P0 BRA `(.L_x_160) ;  /* 0x0000000000288947 */ /* 0x01efea0003800000 */
        /* <DEDUP_REMOVED lines=10> */
.L_x_160:
[-CC-:B------:R-:W-:Y:S01]  /*6690*/  SHF.R.U64 R99, R8, R0.reuse, R9.reuse ;  /* 0x0000000008637219 */ /* 0x180fe20000001209 */
[----:B------:R-:W0:Y:S01]  /*66a0*/  LDC.64 R26, c[0x0][0x640] ;  /* 0x00019000ff1a7b82 */ /* 0x000e220000000a00 */
[----:B------:R-:W-:Y:S01]  /*66b0*/  SHF.R.U32.HI R0, RZ, R0, R9 ;  /* 0x00000000ff007219 */ /* 0x000fe20000011609 */
[----:B------:R-:W-:Y:S01]  /*66c0*/  ULDC UR4, c[0x0][0x150] ;  /* 0x0000540000047ab9 */ /* 0x000fe20000000800 */
[----:B------:R-:W-:Y:S02]  /*66d0*/  IADD3 R3, P0, RZ, -R99, RZ ;  /* 0x80000063ff037210 */ /* 0x000fe40007f1e0ff */
[----:B------:R-:W-:-:S03]  /*66e0*/  I2FP.F32.U32 R7, R12 ;  /* 0x0000000c00077245 */ /* 0x000fc60000201000 */
[----:B------:R-:W1:Y:S01]  /*66f0*/  LDC R6, c[0x0][0x618] ;  /* 0x00018600ff067b82 */ /* 0x000e620000000800 */
[----:B------:R-:W-:Y:S02]  /*6700*/  IMAD.X R5, RZ, RZ, ~R0, P0 ;  /* 0x000000ffff057224 */ /* 0x000fe400000e0e00 */
[----:B------:R-:W-:Y:S01]  /*6710*/  FMUL R7, R7, UR4 ;  /* 0x0000000407077c20 */ /* 0x000fe20008400000 */
[----:B------:R-:W-:Y:S01]  /*6720*/  ULDC UR4, c[0x0][0x154] ;  /* 0x0000550000047ab9 */ /* 0x000fe20000000800 */
[-C--:B------:R-:W-:Y:S02]  /*6730*/  IMAD R0, R5, R14.reuse, RZ ;  /* 0x0000000e05007224 */ /* 0x080fe400078e02ff */
[C---:B------:R-:W-:Y:S01]  /*6740*/  IMAD.WIDE.U32 R4, R3.reuse, R14, R16 ;  /* 0x0000000e03047225 */ /* 0x040fe200078e0010 */
[----:B------:R-:W2:Y:S01]  /*6750*/  LDC R11, c[0x0][0x608] ;  /* 0x00018200ff0b7b82 */ /* 0x000ea20000000800 */
[----:B------:R-:W3:Y:S02]  /*6760*/  F2I.U32.TRUNC.NTZ R7, R7 ;  /* 0x0000000700077305 */ /* 0x000ee4000020f000 */
[----:B------:R-:W-:-:S04]  /*6770*/  IMAD R3, R3, R15, R0 ;  /* 0x0000000f03037224 */ /* 0x000fc800078e0200 */
[----:B------:R-:W-:Y:S01]  /*6780*/  IMAD.IADD R3, R5, 0x1, R3 ;  /* 0x0000000105037824 */ /* 0x000fe200078e0203 */
[----:B------:R-:W4:Y:S01]  /*6790*/  LDC R8, c[0x0][0x658] ;  /* 0x00019600ff087b82 */ /* 0x000f220000000800 */
[----:B------:R-:W-:Y:S02]  /*67a0*/  I2FP.F32.U32 R5, R20 ;  /* 0x0000001400057245 */ /* 0x000fe40000201000 */
[----:B0-----:R-:W-:-:S04]  /*67b0*/  ISETP.NE.U32.AND P0, PT, R26, RZ, PT ;  /* 0x000000ff1a00720c */ /* 0x001fc80003f05070 */
[----:B------:R-:W-:Y:S01]  /*67c0*/  ISETP.NE.AND.EX P0, PT, R27, RZ, PT, P0 ;  /* 0x000000ff1b00720c */ /* 0x000fe20003f05300 */
[----:B------:R-:W0:Y:S01]  /*67d0*/  LDC R9, c[0x0][0x144] ;  /* 0x00005100ff097b82 */ /* 0x000e220000000800 */
[-C--:B-1----:R-:W-:Y:S01]  /*67e0*/  SHF.R.U64 R13, R4, R6.reuse, R3 ;  /* 0x00000006040d7219 */ /* 0x082fe20000001203 */
[----:B---3--:R-:W-:Y:S01]  /*67f0*/  IMAD.MOV R7, RZ, RZ, -R7 ;  /* 0x000000ffff077224 */ /* 0x008fe200078e0a07 */
[----:B------:R-:W-:Y:S01]  /*6800*/  SHF.R.U32.HI R0, RZ, R6, R3 ;  /* 0x00000006ff007219 */ /* 0x000fe20000011603 */
[----:B------:R-:W-:-:S04]  /*6810*/  FMUL R6, R5, UR4 ;  /* 0x0000000405067c20 */ /* 0x000fc80008400000 */
[----:B------:R-:W1:Y:S01]  /*6820*/  LDC R21, c[0x0][0x148] ;  /* 0x00005200ff157b82 */ /* 0x000e620000000800 */
[----:B------:R3:W0:Y:S01]  /*6830*/  F2I.U32.TRUNC.NTZ R14, R6 ;  /* 0x00000006000e7305 */ /* 0x000622000020f000 */
[-CC-:B--2---:R-:W-:Y:S02]  /*6840*/  SHF.R.U64 R10, R13, R11.reuse, R0.reuse ;  /* 0x0000000b0d0a7219 */ /* 0x184fe40000001200 */
[----:B------:R-:W-:-:S04]  /*6850*/  SHF.R.U32.HI R3, RZ, R11, R0 ;  /* 0x0000000bff037219 */ /* 0x000fc80000011600 */
[----:B-----5:R-:W2:Y:S01]  /*6860*/  LDC R24, c[0x0][0x648] ;  /* 0x00019200ff187b82 */ /* 0x020ea20000000800 */
[-CC-:B----4-:R-:W-:Y:S02]  /*6870*/  SHF.R.U64 R15, R10, R8.reuse, R3.reuse ;  /* 0x000000080a0f7219 */ /* 0x190fe40000001203 */
[----:B------:R-:W-:-:S03]  /*6880*/  SHF.R.U32.HI R5, RZ, R8, R3 ;  /* 0x00000008ff057219 */ /* 0x000fc60000011603 */
[----:B------:R-:W-:Y:S02]  /*6890*/  IMAD.MOV.U32 R4, RZ, RZ, R15 ;  /* 0x000000ffff047224 */ /* 0x000fe400078e000f */
[----:B------:R-:W4:Y:S01]  /*68a0*/  LDC R28, c[0x0][0x638] ;  /* 0x00018e00ff1c7b82 */ /* 0x000f220000000800 */
[----:B0-----:R-:W-:-:S07]  /*68b0*/  IMAD R25, R9, R7, R12 ;  /* 0x0000000709197224 */ /* 0x001fce00078e020c */
[----:B------:R-:W0:Y:S08]  /*68c0*/  LDC R29, c[0x0][0x610] ;  /* 0x00018400ff1d7b82 */ /* 0x000e300000000800 */
[----:B------:R-:W0:Y:S01]  /*68d0*/  LDC R30, c[0x0][0x600] ;  /* 0x00018000ff1e7b82 */ /* 0x000e220000000800 */
[----:B-1-3--:R-:W-:Y:S05]  /*68e0*/  @!P0 BRA `(.L_x_161) ;  /* 0x0000000000288947 */ /* 0x00afea0003800000 */
[----:B------:R-:W1:Y:S02]  /*68f0*/  LDC R0, c[0x0][0x64c] ;  /* 0x00019300ff007b82 */ /* 0x000e640000000800 */
[----:B-1----:R-:W-:-:S05]  /*6900*/  IADD3 R3, P0, R15, R0, RZ ;  /* 0x000000000f037210 */ /* 0x002fca0007f1e0ff */
        /* <DEDUP_REMOVED lines=8> */
.L_x_161:
[----:B------:R-:W-:Y:S01]  /*6990*/  ISETP.NE.AND P0, PT, R2, 0x1, PT ;  /* 0x000000010200780c */ /* 0x000fe20003f05270 */
[----:B------:R-:W-:Y:S01]  /*69a0*/  IMAD.MOV R14, RZ, RZ, -R14 ;  /* 0x000000ffff0e7224 */ /* 0x000fe200078e0a0e */
[----:B--2---:R-:W-:Y:S02]  /*69b0*/  SHF.R.U64 R0, R4, R24, R5 ;  /* 0x0000001804007219 */ /* 0x004fe40000001205 */
[----:B------:R-:W-:Y:S02]  /*69c0*/  LOP3.LUT R3, R10, R97, RZ, 0xc0, !PT ;  /* 0x000000610a037212 */ /* 0x000fe400078ec0ff */
[----:B------:R-:W-:Y:S01]  /*69d0*/  LOP3.LUT R6, R13, R96, RZ, 0xc0, !PT ;  /* 0x000000600d067212 */ /* 0x000fe200078ec0ff */
[----:B------:R-:W-:Y:S02]  /*69e0*/  IMAD.MOV R4, RZ, RZ, -R0 ;  /* 0x000000ffff047224 */ /* 0x000fe400078e0a00 */
[----:B------:R-:W-:Y:S02]  /*69f0*/  IMAD R0, R92, R0, R3 ;  /* 0x000000005c007224 */ /* 0x000fe400078e0203 */
[----:B----4-:R-:W-:-:S02]  /*6a00*/  IMAD R3, R4, R28, R15 ;  /* 0x0000001c04037224 */ /* 0x010fc400078e020f */
[----:B------:R-:W-:Y:S02]  /*6a10*/  @P0 IMAD R25, R21, R14, R20 ;  /* 0x0000000e15190224 */ /* 0x000fe400078e0214 */
[----:B0-----:R-:W-:Y:S02]  /*6a20*/  IMAD R5, R3, R30, R6 ;  /* 0x0000001e03057224 */ /* 0x001fe400078e0206 */
[----:B------:R-:W-:Y:S02]  /*6a30*/  IMAD R0, R0, R29, R25 ;  /* 0x0000001d00007224 */ /* 0x000fe400078e0219 */
[----:B------:R-:W-:-:S03]  /*6a40*/  IMAD.MOV.U32 R4, RZ, RZ, 0x1 ;  /* 0x00000001ff047424 */ /* 0x000fc600078e00ff */
[----:B------:R-:W-:Y:S02]  /*6a50*/  SEL R100, R5, R0, !P0 ;  /* 0x0000000005647207 */ /* 0x000fe40004000000 */
[----:B------:R-:W-:Y:S02]  /*6a60*/  PRMT R3, R4, 0x7610, R3 ;  /* 0x0000761004037816 */ /* 0x000fe40000000003 */
[----:B------:R-:W-:-:S07]  /*6a70*/  SEL R0, R0, R5, !P0 ;  /* 0x0000000500007207 */ /* 0x000fce0004000000 */
.L_x_159:
[----:B------:R-:W-:Y:S01]  /*6a80*/  LOP3.LUT P0, RZ, R3, 0xff, RZ, 0xc0, !PT ;  /* 0x000000ff03ff7812 */ /* 0x000fe2000780c0ff */
[----:B------:R-:W-:Y:S01]  /*6a90*/  UIMAD.WIDE.U32 UR4, UR42, -0x55555555, URZ ;  /* 0xaaaaaaab2a0478a5 */ /* 0x000fe2000f8e003f */
[----:B------:R-:W-:-:S03]  /*6aa0*/  IMAD.MOV.U32 R101, RZ, RZ, R0 ;  /* 0x000000ffff657224 */ /* 0x000fc600078e0000 */
[----:B------:R-:W-:-:S04]  /*6ab0*/  USHF.R.U32.HI UR4, URZ, 0x1, UR5 ;  /* 0x000000013f047899 */ /* 0x000fc80008011605 */
[----:B------:R-:W-:-:S04]  /*6ac0*/  UIMAD UR42, UR4, -0x3, UR42 ;  /* 0xfffffffd042a78a4 */ /* 0x000fc8000f8e022a */
[----:B------:R-:W-:Y:S08]  /*6ad0*/  @P0 BRA `(.L_x_162) ;  /* 0xffffffa800440947 */ /* 0x000ff0000383ffff */
[----:B------:R-:W-:Y:S05]  /*6ae0*/  EXIT ;  /* 0x000000000000794d */ /* 0x000fea0003800000 */
.L_x_7:
        /* <DEDUP_REMOVED lines=26> */
.L_x_164:
[----:B------:R-:W0:Y:S01]  /*6c90*/  LDC.64 R28, c[0x0][0x640] ;  /* 0x00019000ff1c7b82 */ /* 0x000e220000000a00 */
[-CC-:B------:R-:W-:Y:S01]  /*6ca0*/  SHF.R.U64 R22, R14, R6.reuse, R15.reuse ;  /* 0x000000060e167219 */ /* 0x180fe2000000120f */
[----:B------:R-:W-:Y:S01]  /*6cb0*/  IMAD.MOV.U32 R30, RZ, RZ, 0x1 ;  /* 0x00000001ff1e7424 */ /* 0x000fe200078e00ff */
[----:B------:R-:W-:Y:S02]  /*6cc0*/  SHF.R.U32.HI R6, RZ, R6, R15 ;  /* 0x00000006ff067219 */ /* 0x000fe4000001160f */
[----:B------:R-:W-:-:S03]  /*6cd0*/  IADD3 R13, P0, RZ, -R22, RZ ;  /* 0x80000016ff0d7210 */ /* 0x000fc60007f1e0ff */
[----:B------:R-:W1:Y:S02]  /*6ce0*/  LDC R12, c[0x0][0x618] ;  /* 0x00018600ff0c7b82 */ /* 0x000e640000000800 */
[----:B------:R-:W-:-:S04]  /*6cf0*/  IMAD.X R11, RZ, RZ, ~R6, P0 ;  /* 0x000000ffff0b7224 */ /* 0x000fc800000e0e06 */
[-C--:B------:R-:W-:Y:S02]  /*6d00*/  IMAD R6, R11, R24.reuse, RZ ;  /* 0x000000180b067224 */ /* 0x080fe400078e02ff */
[----:B------:R-:W2:Y:S01]  /*6d10*/  LDC R14, c[0x0][0x608] ;  /* 0x00018200ff0e7b82 */ /* 0x000ea20000000800 */
[----:B------:R-:W-:-:S04]  /*6d20*/  IMAD.WIDE.U32 R10, R13, R24, R16 ;  /* 0x000000180d0a7225 */ /* 0x000fc800078e0010 */
[----:B------:R-:W-:-:S03]  /*6d30*/  IMAD R13, R13, R25, R6 ;  /* 0x000000190d0d7224 */ /* 0x000fc600078e0206 */
[----:B------:R-:W3:Y:S01]  /*6d40*/  LDC R27, c[0x0][0x658] ;  /* 0x00019600ff1b7b82 */ /* 0x000ee20000000800 */
[----:B------:R-:W-:Y:S01]  /*6d50*/  IMAD.IADD R11, R11, 0x1, R13 ;  /* 0x000000010b0b7824 */ /* 0x000fe200078e020d */
[----:B0-----:R-:W-:-:S04]  /*6d60*/  ISETP.NE.U32.AND P0, PT, R28, RZ, PT ;  /* 0x000000ff1c00720c */ /* 0x001fc80003f05070 */
[----:B------:R-:W-:Y:S02]  /*6d70*/  ISETP.NE.AND.EX P0, PT, R29, RZ, PT, P0 ;  /* 0x000000ff1d00720c */ /* 0x000fe40003f05300 */
[----:B------:R-:W0:Y:S01]  /*6d80*/  LDC R24, c[0x0][0x600] ;  /* 0x00018000ff187b82 */ /* 0x000e220000000800 */
[-CC-:B-1----:R-:W-:Y:S01]  /*6d90*/  SHF.R.U64 R8, R10, R12.reuse, R11.reuse ;  /* 0x0000000c0a087219 */ /* 0x182fe2000000120b */
[----:B------:R-:W-:Y:S01]  /*6da0*/  IMAD.MOV.U32 R10, RZ, RZ, -0x1 ;  /* 0xffffffffff0a7424 */ /* 0x000fe200078e00ff */
[----:B------:R-:W-:-:S05]  /*6db0*/  SHF.R.U32.HI R11, RZ, R12, R11 ;  /* 0x0000000cff0b7219 */ /* 0x000fca000001160b */
[----:B------:R-:W1:Y:S01]  /*6dc0*/  LDC R25, c[0x0][0x648] ;  /* 0x00019200ff197b82 */ /* 0x000e620000000800 */
[-CC-:B--2---:R-:W-:Y:S02]  /*6dd0*/  SHF.R.U64 R21, R8, R14.reuse, R11.reuse ;  /* 0x0000000e08157219 */ /* 0x184fe4000000120b */
[----:B------:R-:W-:-:S05]  /*6de0*/  SHF.R.U32.HI R6, RZ, R14, R11 ;  /* 0x0000000eff067219 */ /* 0x000fca000001160b */
[----:B------:R-:W2:Y:S01]  /*6df0*/  LDC R26, c[0x0][0x638] ;  /* 0x00018e00ff1a7b82 */ /* 0x000ea20000000800 */
[-C--:B---3--:R-:W-:Y:S02]  /*6e00*/  SHF.L.U32 R10, R10, R27.reuse, RZ ;  /* 0x0000001b0a0a7219 */ /* 0x088fe400000006ff */
[-CC-:B------:R-:W-:Y:S02]  /*6e10*/  SHF.R.U64 R23, R21, R27.reuse, R6.reuse ;  /* 0x0000001b15177219 */ /* 0x180fe40000001206 */
[----:B------:R-:W-:Y:S02]  /*6e20*/  LOP3.LUT R32, RZ, R10, RZ, 0x33, !PT ;  /* 0x0000000aff207212 */ /* 0x000fe400078e33ff */
[----:B------:R-:W-:Y:S01]  /*6e30*/  SHF.R.U32.HI R11, RZ, R27, R6 ;  /* 0x0000001bff0b7219 */ /* 0x000fe20000011606 */
[----:B------:R-:W3:Y:S01]  /*6e40*/  LDC R31, c[0x0][0x610] ;  /* 0x00018400ff1f7b82 */ /* 0x000ee20000000800 */
[----:B------:R-:W-:Y:S01]  /*6e50*/  IMAD.MOV.U32 R10, RZ, RZ, R23 ;  /* 0x000000ffff0a7224 */ /* 0x000fe200078e0017 */
[----:B------:R-:W-:Y:S06]  /*6e60*/  @!P0 BRA `(.L_x_165) ;  /* 0x0000000000288947 */ /* 0x000fec0003800000 */
        /* <DEDUP_REMOVED lines=10> */
.L_x_165:
[----:B------:R-:W-:Y:S02]  /*6f10*/  ISETP.NE.AND P0, PT, R2, 0x1, PT ;  /* 0x000000010200780c */ /* 0x000fe40003f05270 */
[----:B-1----:R-:W-:Y:S01]  /*6f20*/  SHF.R.U64 R6, R10, R25, R11 ;  /* 0x000000190a067219 */ /* 0x002fe2000000120b */
[----:B0-----:R-:W-:Y:S01]  /*6f30*/  VIADD R11, R24, 0xffffffff ;  /* 0xffffffff180b7836 */ /* 0x001fe20000000000 */
[----:B------:R-:W-:Y:S02]  /*6f40*/  SHF.L.U32 R30, R30, R27, RZ ;  /* 0x0000001b1e1e7219 */ /* 0x000fe400000006ff */
[----:B------:R-:W-:Y:S01]  /*6f50*/  LOP3.LUT R5, R21, R32, RZ, 0xc0, !PT ;  /* 0x0000002015057212 */ /* 0x000fe200078ec0ff */
[----:B------:R-:W-:-:S04]  /*6f60*/  IMAD.MOV R10, RZ, RZ, -R6 ;  /* 0x000000ffff0a7224 */ /* 0x000fc800078e0a06 */
[----:B------:R-:W-:Y:S01]  /*6f70*/  IMAD R6, R30, R6, R5 ;  /* 0x000000061e067224 */ /* 0x000fe200078e0205 */
[----:B------:R-:W-:Y:S01]  /*6f80*/  LOP3.LUT R5, R8, R11, RZ, 0xc0, !PT ;  /* 0x0000000b08057212 */ /* 0x000fe200078ec0ff */
[----:B------:R-:W-:Y:S02]  /*6f90*/  @P0 IMAD R7, R9, R20, R4 ;  /* 0x0000001409070224 */ /* 0x000fe400078e0204 */
[----:B--2---:R-:W-:Y:S02]  /*6fa0*/  IMAD R4, R10, R26, R23 ;  /* 0x0000001a0a047224 */ /* 0x004fe400078e0217 */
[----:B---3--:R-:W-:Y:S02]  /*6fb0*/  IMAD R7, R6, R31, R7 ;  /* 0x0000001f06077224 */ /* 0x008fe400078e0207 */
[----:B------:R-:W-:Y:S02]  /*6fc0*/  IMAD R4, R4, R24, R5 ;  /* 0x0000001804047224 */ /* 0x000fe400078e0205 */
[----:B------:R-:W-:-:S02]  /*6fd0*/  IMAD.MOV.U32 R8, RZ, RZ, 0x1 ;  /* 0x00000001ff087424 */ /* 0x000fc400078e00ff */
[----:B------:R-:W-:Y:S01]  /*6fe0*/  IMAD.MOV.U32 R6, RZ, RZ, R22 ;  /* 0x000000ffff067224 */ /* 0x000fe200078e0016 */
[----:B------:R-:W-:Y:S02]  /*6ff0*/  SEL R19, R4, R7, !P0 ;  /* 0x0000000704137207 */ /* 0x000fe40004000000 */
[----:B------:R-:W-:-:S07]  /*7000*/  SEL R21, R7, R4, !P0 ;  /* 0x0000000407157207 */ /* 0x000fce0004000000 */
.L_x_163:
[----:B------:R-:W-:-:S08]  /*7010*/  NOP ;  /* 0x0000000000007918 */ /* 0x000fd00000000000 */
[----:B------:R-:W0:-:S00]  /*7020*/  USETMAXREG.DEALLOC.CTAPOOL 0x28 ;  /* 0x00000028000079c8 */ /* 0x000e0000080e0500 */
[----:B0-----:R-:W-:-:S13]  /*7030*/  ISETP.NE.AND P0, PT, R3, RZ, PT ;  /* 0x000000ff0300720c */ /* 0x001fda0003f05270 */
[----:B------:R-:W-:Y:S05]  /*7040*/  @P0 EXIT ;  /* 0x000000000000094d */ /* 0x000fea0003800000 */
[----:B------:R-:W-:Y:S01]  /*7050*/  LOP3.LUT P0, RZ, R8, 0xff, RZ, 0xc0, !PT ;  /* 0x000000ff08ff7812 */ /* 0x000fe2000780c0ff */
[----:B------:R-:W-:Y:S02]  /*7060*/  IMAD.MOV.U32 R3, RZ, RZ, 0x1 ;  /* 0x00000001ff037424 */ /* 0x000fe400078e00ff */
[----:B------:R-:W-:-:S10]  /*7070*/  IMAD.MOV.U32 R8, RZ, RZ, RZ ;  /* 0x000000ffff087224 */ /* 0x000fd400078e00ff */
[----:B------:R-:W-:Y:S05]  /*7080*/  @!P0 BRA `(.L_x_166) ;  /* 0x0000000c00548947 */ /* 0x000fea0003800000 */
[----:B------:R-:W0:Y:S01]  /*7090*/  LDC R3, c[0x0][0x28c] ;  /* 0x0000a300ff037b82 */ /* 0x000e220000000800 */
[----:B------:R-:W-:Y:S01]  /*70a0*/  ULDC UR5, c[0x0][0x658] ;  /* 0x0001960000057ab9 */ /* 0x000fe20000000800 */
[----:B------:R-:W-:Y:S01]  /*70b0*/  UMOV UR6, 0xffffffff ;  /* 0xffffffff00067882 */ /* 0x000fe20000000000 */
[----:B------:R-:W-:Y:S01]  /*70c0*/  BSSY B0, `(.L_x_166) ;  /* 0x00000d1000007945 */ /* 0x000fe20003800000 */
[----:B------:R-:W-:Y:S01]  /*70d0*/  USHF.L.U32 UR6, UR6, UR5, URZ ;  /* 0x0000000506067299 */ /* 0x000fe2000800063f */
[----:B------:R-:W-:Y:S01]  /*70e0*/  IMAD.MOV.U32 R10, RZ, RZ, 0x1 ;  /* 0x00000001ff0a7424 */ /* 0x000fe200078e00ff */
[----:B------:R-:W-:Y:S01]  /*70f0*/  LOP3.LUT R9, R18, 0x2, RZ, 0xfc, !PT ;  /* 0x0000000212097812 */ /* 0x000fe200078efcff */
[----:B------:R-:W-:Y:S01]  /*7100*/  IMAD.MOV.U32 R8, RZ, RZ, RZ ;  /* 0x000000ffff087224 */ /* 0x000fe200078e00ff */
[----:B------:R-:W1:Y:S01]  /*7110*/  S2UR UR8, SR_CgaCtaId ;  /* 0x00000000000879c3 */ /* 0x000e620000008800 */
[----:B------:R-:W-:Y:S01]  /*7120*/  ULDC UR4, c[0x0][0x600] ;  /* 0x0001800000047ab9 */ /* 0x000fe20000000800 */
[----:B------:R-:W-:Y:S01]  /*7130*/  UMOV UR7, 0x1 ;  /* 0x0000000100077882 */ /* 0x000fe20000000000 */
[----:B------:R-:W-:-:S02]  /*7140*/  UIADD3 UR4, UR4, -0x1, URZ ;  /* 0xffffffff04047890 */ /* 0x000fc4000fffe03f */
[----:B------:R-:W-:Y:S02]  /*7150*/  USHF.L.U32 UR5, UR7, UR5, URZ ;  /* 0x0000000507057299 */ /* 0x000fe4000800063f */
[----:B------:R-:W-:Y:S01]  /*7160*/  ULOP3.LUT UR6, URZ, UR6, URZ, 0x33, !UPT ;  /* 0x000000063f067292 */ /* 0x000fe2000f8e333f */
[----:B------:R-:W-:Y:S01]  /*7170*/  ULDC.64 UR30, c[0x0][0x198] ;  /* 0x00006600001e7ab9 */ /* 0x000fe20000000a00 */
[----:B0-----:R-:W-:-:S05]  /*7180*/  VIADD R3, R3, 0x7f ;  /* 0x0000007f03037836 */ /* 0x001fca0000000000 */
[----:B------:R-:W-:Y:S01]  /*7190*/  SHF.R.S32.HI R4, RZ, 0x1f, R3 ;  /* 0x0000001fff047819 */ /* 0x000fe20000011403 */
[----:B-1----:R-:W-:-:S03]  /*71a0*/  IMAD.U32 R12, RZ, RZ, UR8 ;  /* 0x00000008ff0c7e24 */ /* 0x002fc6000f8e00ff */
[----:B------:R-:W-:Y:S01]  /*71b0*/  LEA.HI R4, R4, R3, RZ, 0x7 ;  /* 0x0000000304047211 */ /* 0x000fe200078f38ff */
[----:B------:R-:W-:-:S03]  /*71c0*/  IMAD.MOV.U32 R3, RZ, RZ, 0x1 ;  /* 0x00000001ff037424 */ /* 0x000fc600078e00ff */
[----:B------:R-:W-:-:S05]  /*71d0*/  SHF.R.S32.HI R11, RZ, 0x7, R4 ;  /* 0x00000007ff0b7819 */ /* 0x000fca0000011404 */
[----:B------:R-:W-:-:S07]  /*71e0*/  VIADD R13, R11, 0x1 ;  /* 0x000000010b0d7836 */ /* 0x000fce0000000000 */
.L_x_177:
[----:B------:R-:W-:-:S03]  /*71f0*/  UMOV UR7, 0xffffffff ;  /* 0xffffffff00077882 */ /* 0x000fc60000000000 */
[----:B------:R-:W-:Y:S05]  /*7200*/  BRA.DIV UR7, `(.L_x_167) ;  /* 0x0000000e07b87947 */ /* 0x000fea000b800000 */
[----:B------:R-:W-:-:S13]  /*7210*/  ELECT P6, URZ, PT ;  /* 0x00000000003f782f */ /* 0x000fda00038c0000 */
.L_x_187:
[----:B------:R-:W0:Y:S01]  /*7220*/  LDC R4, c[0x0][0x28c] ;  /* 0x0000a300ff047b82 */ /* 0x000e220000000800 */
[----:B------:R-:W-:Y:S01]  /*7230*/  BSSY B1, `(.L_x_168) ;  /* 0x0000047000017945 */ /* 0x000fe20003800000 */
[----:B0-----:R-:W-:-:S13]  /*7240*/  ISETP.LT.OR P6, PT, R4, 0x1, !P6 ;  /* 0x000000010400780c */ /* 0x001fda00077c1670 */
[----:B------:R-:W-:Y:S05]  /*7250*/  @P6 BRA `(.L_x_169) ;  /* 0x0000000400106947 */ /* 0x000fea0003800000 */
[----:B------:R-:W-:Y:S02]  /*7260*/  IMAD R21, R21, 0x2, R12 ;  /* 0x0000000215157824 */ /* 0x000fe400078e020c */
[----:B------:R-:W-:Y:S02]  /*7270*/  IMAD.SHL.U32 R19, R19, 0x80, RZ ;  /* 0x0000008013137824 */ /* 0x000fe400078e00ff */
[----:B------:R-:W-:Y:S02]  /*7280*/  IMAD.MOV.U32 R22, RZ, RZ, RZ ;  /* 0x000000ffff167224 */ /* 0x000fe400078e00ff */
[----:B------:R-:W-:Y:S02]  /*7290*/  IMAD.MOV.U32 R4, RZ, RZ, R13 ;  /* 0x000000ffff047224 */ /* 0x000fe400078e000d */
[----:B------:R-:W-:Y:S02]  /*72a0*/  IMAD.MOV.U32 R5, RZ, RZ, R3 ;  /* 0x000000ffff057224 */ /* 0x000fe400078e0003 */
[----:B------:R-:W-:-:S02]  /*72b0*/  IMAD.MOV.U32 R7, RZ, RZ, R8 ;  /* 0x000000ffff077224 */ /* 0x000fc400078e0008 */
[----:B------:R-:W-:-:S07]  /*72c0*/  IMAD.SHL.U32 R21, R21, 0x40, RZ ;  /* 0x0000004015157824 */ /* 0x000fce00078e00ff */
.L_x_172:
[----:B------:R-:W0:Y:S01]  /*72d0*/  S2UR UR7, SR_CgaCtaId ;  /* 0x00000000000779c3 */ /* 0x000e220000008800 */
[----:B------:R-:W-:Y:S02]  /*72e0*/  MOV R15, 0x400 ;  /* 0x00000400000f7802 */ /* 0x000fe40000000f00 */
[----:B------:R-:W-:Y:S02]  /*72f0*/  SHF.L.U32 R14, R5, 0x1f, RZ ;  /* 0x0000001f050e7819 */ /* 0x000fe400000006ff */
[----:B------:R-:W-:Y:S01]  /*7300*/  ISETP.NE.AND P1, PT, R0, RZ, PT ;  /* 0x000000ff0000720c */ /* 0x000fe20003f25270 */
[----:B0-----:R-:W-:-:S05]  /*7310*/  IMAD.U32 R12, RZ, RZ, UR7 ;  /* 0x00000007ff0c7e24 */ /* 0x001fca000f8e00ff */
[----:B------:R-:W-:-:S07]  /*7320*/  LEA R20, R12, R15, 0x18 ;  /* 0x0000000f0c147211 */ /* 0x000fce00078ec0ff */
[----:B------:R-:W0:Y:S01]  /*7330*/  @!P1 LDC R15, c[0x0][0x500] ;  /* 0x00014000ff0f9b82 */ /* 0x000e220000000800 */
[----:B------:R-:W-:-:S04]  /*7340*/  IMAD R23, R7, 0x8, R20 ;  /* 0x0000000807177824 */ /* 0x000fc800078e0214 */
[----:B------:R-:W1:Y:S02]  /*7350*/  SYNCS.PHASECHK.TRANS64.TRYWAIT P0, [R23+URZ+0x18], R14 ;  /* 0x0000180e170075a7 */ /* 0x000e64000800017f */
[----:B-1----:R-:W-:Y:S05]  /*7360*/  @!P0 BRA `(.L_x_170) ;  /* 0x0000000c00808947 */ /* 0x002fea0003800000 */
.L_x_188:
[----:B-1----:R-:W-:Y:S01]  /*7370*/  PRMT R14, R9, 0x9910, RZ ;  /* 0x00009910090e7816 */ /* 0x002fe200000000ff */
[----:B0-----:R0:W-:Y:S03]  /*7380*/  @!P1 SYNCS.ARRIVE.TRANS64 RZ, [R23+URZ], R15 ;  /* 0x0000000f17ff99a7 */ /* 0x0011e6000800003f */
[----:B------:R-:W-:-:S13]  /*7390*/  ISETP.NE.AND P0, PT, R14, 0x2, PT ;  /* 0x000000020e00780c */ /* 0x000fda0003f05270 */
[----:B0-----:R-:W-:Y:S05]  /*73a0*/  @P0 BRA `(.L_x_171) ;  /* 0x0000000000040947 */ /* 0x001fea0003800000 */
[----:B------:R-:W-:Y:S01]  /*73b0*/  BPT.TRAP 0x1 ;  /* 0x000000040000795c */ /* 0x000fe20000300000 */
.L_x_171:
[----:B------:R-:W-:Y:S01]  /*73c0*/  IMAD R14, R7, 0x4, R12 ;  /* 0x00000004070e7824 */ /* 0x000fe200078e020c */
[----:B------:R-:W-:Y:S01]  /*73d0*/  R2UR UR34, R22 ;  /* 0x00000000162272ca */ /* 0x000fe200000e0000 */
[----:B------:R-:W-:Y:S01]  /*73e0*/  VIADD R4, R4, 0xffffffff ;  /* 0xffffffff04047836 */ /* 0x000fe20000000000 */
[----:B------:R-:W-:Y:S01]  /*73f0*/  R2UR UR33, R23 ;  /* 0x00000000172172ca */ /* 0x000fe200000e0000 */
[----:B------:R-:W-:Y:S01]  /*7400*/  IMAD.SHL.U32 R14, R14, 0x1000, RZ ;  /* 0x000010000e0e7824 */ /* 0x000fe200078e00ff */
[----:B------:R-:W-:Y:S01]  /*7410*/  R2UR UR36, R6 ;  /* 0x00000000062472ca */ /* 0x000fe200000e0000 */
[----:B------:R-:W-:Y:S01]  /*7420*/  UIADD3 UR14, UP0, UR30, 0xf0, URZ ;  /* 0x000000f01e0e7890 */ /* 0x000fe2000ff1e03f */
[----:B------:R-:W-:Y:S01]  /*7430*/  R2UR UR35, R21 ;  /* 0x00000000152372ca */ /* 0x000fe200000e0000 */
[--C-:B------:R-:W-:Y:S01]  /*7440*/  IMAD R14, R14, 0x2, R20.reuse ;  /* 0x000000020e0e7824 */ /* 0x100fe200078e0214 */
[----:B------:R-:W-:Y:S01]  /*7450*/  R2UR UR19, R19 ;  /* 0x00000000131372ca */ /* 0x000fe200000e0000 */
[C---:B------:R-:W-:Y:S01]  /*7460*/  IMAD R20, R7.reuse, 0x8000, R20 ;  /* 0x0000800007147824 */ /* 0x040fe200078e0214 */
[----:B------:R-:W-:Y:S01]  /*7470*/  UIADD3 UR42, UP1, UR30, 0x1f0, URZ ;  /* 0x000001f01e2a7890 */ /* 0x000fe2000ff3e03f */
[----:B------:R-:W-:Y:S01]  /*7480*/  ISETP.GT.AND P1, PT, R4, 0x1, PT ;  /* 0x000000010400780c */ /* 0x000fe20003f24270 */
[----:B------:R-:W-:Y:S01]  /*7490*/  UIADD3.X UR15, URZ, UR31, URZ, UP0, !UPT ;  /* 0x0000001f3f0f7290 */ /* 0x000fe200087fe43f */
[----:B------:R-:W-:Y:S01]  /*74a0*/  R2UR UR24, R14 ;  /* 0x000000000e1872ca */ /* 0x000fe200000e0000 */
[----:B------:R-:W-:Y:S01]  /*74b0*/  UIADD3 UR26, UR34, 0x40, URZ ;  /* 0x00000040221a7890 */ /* 0x000fe2000fffe03f */
[----:B------:R-:W-:Y:S01]  /*74c0*/  R2UR UR8, R20 ;  /* 0x00000000140872ca */ /* 0x000fe200000e0000 */
[----:B------:R-:W-:Y:S01]  /*74d0*/  UIADD3.X UR43, URZ, UR31, URZ, UP1, !UPT ;  /* 0x0000001f3f2b7290 */ /* 0x000fe20008ffe43f */
[----:B------:R-:W-:Y:S01]  /*74e0*/  VIADD R7, R7, 0x1 ;  /* 0x0000000107077836 */ /* 0x000fe20000000000 */
[----:B------:R-:W-:Y:S01]  /*74f0*/  UMOV UR7, 0x30000 ;  /* 0x0003000000077882 */ /* 0x000fe20000000000 */
[----:B------:R-:W-:Y:S01]  /*7500*/  UMOV UR22, 0x0 ;  /* 0x0000000000167882 */ /* 0x000fe20000000000 */
[----:B------:R-:W-:Y:S01]  /*7510*/  UMOV UR23, 0x10000000 ;  /* 0x1000000000177882 */ /* 0x000fe20000000000 */
[----:B------:R-:W-:Y:S01]  /*7520*/  UMOV UR25, UR33 ;  /* 0x0000002100197c82 */ /* 0x000fe20008000000 */
[----:B------:R-:W-:Y:S01]  /*7530*/  ISETP.NE.AND P0, PT, R7, 0x3, PT ;  /* 0x000000030700780c */ /* 0x000fe20003f05270 */
[----:B------:R-:W-:Y:S01]  /*7540*/  UMOV UR28, UR36 ;  /* 0x00000024001c7c82 */ /* 0x000fe20008000000 */
[----:B------:R-:W-:Y:S01]  /*7550*/  UMOV UR27, UR35 ;  /* 0x00000023001b7c82 */ /* 0x000fe20008000000 */
[----:B------:R-:W-:Y:S01]  /*7560*/  UMOV UR17, UR33 ;  /* 0x0000002100117c82 */ /* 0x000fe20008000000 */
[----:B------:R-:W-:Y:S01]  /*7570*/  UIADD3 UR32, UR24, 0x100, URZ ;  /* 0x0000010018207890 */ /* 0x000fe2000fffe03f */
[----:B------:R-:W-:Y:S01]  /*7580*/  SEL R14, RZ, 0x1, P0 ;  /* 0x00000001ff0e7807 */ /* 0x000fe20000000000 */
[----:B------:R-:W-:Y:S01]  /*7590*/  UIADD3 UR24, UR24, 0x4100, URZ ;  /* 0x0000410018187890 */ /* 0x000fe2000fffe03f */
[----:B------:R-:W-:Y:S01]  /*75a0*/  VIADD R22, R22, 0x80 ;  /* 0x0000008016167836 */ /* 0x000fe20000000000 */
[----:B------:R-:W-:Y:S01]  /*75b0*/  UIADD3 UR16, UR8, 0x18100, URZ ;  /* 0x0001810008107890 */ /* 0x000fe2000fffe03f */
[----:B------:R-:W-:Y:S01]  /*75c0*/  LOP3.LUT R5, R5, R14, RZ, 0x3c, !PT ;  /* 0x0000000e05057212 */ /* 0x000fe200078e3cff */
[----:B------:R-:W-:Y:S01]  /*75d0*/  UIADD3 UR8, UR8, 0x1c100, URZ ;  /* 0x0001c10008087890 */ /* 0x000fe2000fffe03f */
[----:B------:R-:W-:Y:S01]  /*75e0*/  SEL R7, R7, RZ, P0 ;  /* 0x000000ff07077207 */ /* 0x000fe20000000000 */
[----:B------:R-:W-:Y:S01]  /*75f0*/  UMOV UR18, UR34 ;  /* 0x0000002200127c82 */ /* 0x000fe20008000000 */
[----:B------:R-:W-:Y:S01]  /*7600*/  UMOV UR20, UR36 ;  /* 0x0000002400147c82 */ /* 0x000fe20008000000 */
[----:B------:R0:W-:Y:S01]  /*7610*/  UTMALDG.3D.MULTICAST [UR32], [UR14], UR7, desc[UR22] ;  /* 0x000016200e0073b4 */ /* 0x0001e20008011807 */
[----:B------:R-:W-:Y:S01]  /*7620*/  UMOV UR9, UR33 ;  /* 0x0000002100097c82 */ /* 0x000fe20008000000 */
[----:B------:R-:W-:Y:S01]  /*7630*/  UMOV UR11, UR19 ;  /* 0x00000013000b7c82 */ /* 0x000fe20008000000 */
[----:B------:R-:W-:Y:S01]  /*7640*/  UMOV UR12, UR36 ;  /* 0x00000024000c7c82 */ /* 0x000fe20008000000 */
[----:B------:R-:W-:Y:S01]  /*7650*/  UMOV UR10, UR26 ;  /* 0x0000001a000a7c82 */ /* 0x000fe20008000000 */
[----:B------:R0:W-:Y:S01]  /*7660*/  UTMALDG.3D.MULTICAST [UR24], [UR14], UR7, desc[UR22] ;  /* 0x000016180e0073b4 */ /* 0x0001e20008011807 */
[----:B------:R0:W-:Y:S01]  /*7670*/  UTMALDG.3D [UR16], [UR42], desc[UR22] ;  /* 0x000016102a0075b4 */ /* 0x0001e20008011000 */
[----:B------:R0:W-:Y:S02]  /*7680*/  UTMALDG.3D [UR8], [UR42], desc[UR22] ;  /* 0x000016082a0075b4 */ /* 0x0001e40008011000 */
[----:B0-----:R-:W-:Y:S05]  /*7690*/  @P1 BRA `(.L_x_172) ;  /* 0xfffffffc000c1947 */ /* 0x001fea000383ffff */
.L_x_169:
[----:B------:R-:W-:Y:S05]  /*76a0*/  BSYNC B1 ;  /* 0x0000000000017941 */ /* 0x000fea0003800000 */
.L_x_168:
[----:B------:R-:W-:Y:S01]  /*76b0*/  LOP3.LUT P1, RZ, R10, 0xff, RZ, 0xc0, !PT ;  /* 0x000000ff0aff7812 */ /* 0x000fe2000782c0ff */
[C---:B------:R-:W-:Y:S01]  /*76c0*/  IMAD.IADD R7, R11.reuse, 0x1, R8 ;  /* 0x000000010b077824 */ /* 0x040fe200078e0208 */
[----:B------:R-:W-:Y:S01]  /*76d0*/  ULDC.64 UR8, c[0x0][0x650] ;  /* 0x0001940000087ab9 */ /* 0x000fe20000000a00 */
[----:B------:R-:W-:Y:S01]  /*76e0*/  ISETP.GE.U32.AND P2, PT, R11, 0x3, PT ;  /* 0x000000030b00780c */ /* 0x000fe20003f46070 */
[----:B------:R-:W-:Y:S01]  /*76f0*/  BSSY B1, `(.L_x_173) ;  /* 0x000006b000017945 */ /* 0x000fe20003800000 */
[----:B------:R-:W-:Y:S01]  /*7700*/  IMAD.MOV.U32 R21, RZ, RZ, -0x1 ;  /* 0xffffffffff157424 */ /* 0x000fe200078e00ff */
[----:B------:R-:W-:Y:S01]  /*7710*/  ISETP.GT.U32.AND P0, PT, R7, 0x2, PT ;  /* 0x000000020700780c */ /* 0x000fe20003f04070 */
[----:B------:R-:W-:Y:S01]  /*7720*/  IMAD.MOV.U32 R19, RZ, RZ, -0x1 ;  /* 0xffffffffff137424 */ /* 0x000fe200078e00ff */
[----:B------:R-:W-:Y:S02]  /*7730*/  PRMT R10, RZ, 0x7610, R10 ;  /* 0x00007610ff0a7816 */ /* 0x000fe4000000000a */
[----:B------:R-:W-:-:S03]  /*7740*/  ISETP.LT.U32.AND P0, PT, R11, 0x3, P0 ;  /* 0x000000030b00780c */ /* 0x000fc60000701070 */
[----:B------:R-:W0:Y:S01]  /*7750*/  @P1 S2R R12, SR_CgaCtaId ;  /* 0x00000000000c1919 */ /* 0x000e220000008800 */
[----:B------:R-:W-:-:S04]  /*7760*/  @P1 MOV R5, 0x400 ;  /* 0x0000040000051802 */ /* 0x000fc80000000f00 */
[----:B0-----:R-:W-:Y:S01]  /*7770*/  @P1 LEA R6, R12, R5, 0x18 ;  /* 0x000000050c061211 */ /* 0x001fe200078ec0ff */
[----:B------:R-:W-:Y:S01]  /*7780*/  IMAD.WIDE.U32 R4, R7, -0x55555555, RZ ;  /* 0xaaaaaaab07047825 */ /* 0x000fe200078e00ff */
[----:B------:R-:W-:Y:S02]  /*7790*/  SEL R4, RZ, 0x1, !P0 ;  /* 0x00000001ff047807 */ /* 0x000fe40004000000 */
[----:B------:R0:W-:Y:S01]  /*77a0*/  @P1 SYNCS.ARRIVE.TRANS64.A1T0 RZ, [R6+URZ+0x48], RZ ;  /* 0x000048ff06ff19a7 */ /* 0x0001e2000810003f */
[----:B------:R-:W-:Y:S02]  /*77b0*/  IADD3 R16, P1, R16, UR38, RZ ;  /* 0x0000002610107c10 */ /* 0x000fe4000ff3e0ff */
[----:B------:R-:W-:Y:S02]  /*77c0*/  LOP3.LUT R3, R3, R4, RZ, 0x3c, !PT ;  /* 0x0000000403037212 */ /* 0x000fe400078e3cff */
[----:B------:R-:W-:Y:S02]  /*77d0*/  IADD3.X R17, R17, UR41, RZ, P1, !PT ;  /* 0x0000002911117c10 */ /* 0x000fe40008ffe4ff */
[----:B------:R-:W-:-:S02]  /*77e0*/  ISETP.GE.U32.AND P0, PT, R16, UR8, PT ;  /* 0x0000000810007c0c */ /* 0x000fc4000bf06070 */
[----:B0-----:R-:W-:Y:S02]  /*77f0*/  SHF.R.U32.HI R6, RZ, 0x1, R5 ;  /* 0x00000001ff067819 */ /* 0x001fe40000011605 */
[----:B------:R-:W-:Y:S02]  /*7800*/  ISETP.GE.U32.AND.EX P0, PT, R17, UR9, PT, P0 ;  /* 0x0000000911007c0c */ /* 0x000fe4000bf06100 */
[----:B------:R-:W-:Y:S01]  /*7810*/  @P2 LOP3.LUT R3, R3, 0x1, R6, 0x78, !PT ;  /* 0x0000000103032812 */ /* 0x000fe200078e7806 */
[----:B------:R-:W-:Y:S01]  /*7820*/  IMAD R8, R6, -0x3, R7 ;  /* 0xfffffffd06087824 */ /* 0x000fe200078e0207 */
[----:B------:R-:W-:Y:S01]  /*7830*/  PRMT R4, RZ, 0x7610, R4 ;  /* 0x00007610ff047816 */ /* 0x000fe20000000004 */
[----:B------:R-:W-:-:S08]  /*7840*/  IMAD.MOV.U32 R6, RZ, RZ, -0x1 ;  /* 0xffffffffff067424 */ /* 0x000fd000078e00ff */
[----:B------:R-:W-:Y:S05]  /*7850*/  @P0 BRA `(.L_x_174) ;  /* 0x0000000400500947 */ /* 0x000fea0003800000 */
[----:B------:R-:W0:Y:S01]  /*7860*/  S2R R19, SR_CTAID.X ;  /* 0x0000000000137919 */ /* 0x000e220000002500 */
[----:B------:R-:W-:Y:S01]  /*7870*/  ULDC.64 UR8, c[0x0][0x628] ;  /* 0x00018a0000087ab9 */ /* 0x000fe20000000a00 */
[----:B------:R-:W1:Y:S01]  /*7880*/  LDC R20, c[0x0][0x144] ;  /* 0x00005100ff147b82 */ /* 0x000e620000000800 */
[----:B------:R-:W-:Y:S01]  /*7890*/  ISETP.NE.U32.AND P0, PT, RZ, UR8, PT ;  /* 0x00000008ff007c0c */ /* 0x000fe2000bf05070 */
[----:B------:R-:W2:Y:S01]  /*78a0*/  S2R R14, SR_CTAID.Y ;  /* 0x00000000000e7919 */ /* 0x000ea20000002600 */
[----:B------:R-:W-:Y:S01]  /*78b0*/  ULDC UR10, c[0x0][0x630] ;  /* 0x00018c00000a7ab9 */ /* 0x000fe20000000800 */
[----:B------:R-:W-:Y:S01]  /*78c0*/  ULDC UR11, c[0x0][0x150] ;  /* 0x00005400000b7ab9 */ /* 0x000fe20000000800 */
[----:B------:R-:W-:Y:S01]  /*78d0*/  ISETP.NE.AND.EX P0, PT, RZ, UR9, PT, P0 ;  /* 0x00000009ff007c0c */ /* 0x000fe2000bf05300 */
[----:B------:R-:W-:Y:S02]  /*78e0*/  IMAD.MOV.U32 R4, RZ, RZ, R16 ;  /* 0x000000ffff047224 */ /* 0x000fe400078e0010 */
[----:B------:R-:W-:Y:S01]  /*78f0*/  IMAD.MOV.U32 R5, RZ, RZ, R17 ;  /* 0x000000ffff057224 */ /* 0x000fe200078e0011 */
[----:B0-----:R-:W-:-:S09]  /*7900*/  I2FP.F32.U32 R21, R19 ;  /* 0x0000001300157245 */ /* 0x001fd20000201000 */
[----:B------:R-:W-:Y:S05]  /*7910*/  @!P0 BRA `(.L_x_175) ;  /* 0x0000000000288947 */ /* 0x000fea0003800000 */
[----:B------:R-:W-:Y:S02]  /*7920*/  ULDC UR7, c[0x0][0x634] ;  /* 0x00018d0000077ab9 */ /* 0x000fe40000000800 */
[----:B------:R-:W-:-:S05]  /*7930*/  IADD3 R5, P0, R16, UR7, RZ ;  /* 0x0000000710057c10 */ /* 0x000fca000ff1e0ff */
[----:B------:R-:W-:-:S04]  /*7940*/  IMAD.X R15, RZ, RZ, R17, P0 ;  /* 0x000000ffff0f7224 */ /* 0x000fc800000e0611 */
[----:B------:R-:W-:-:S04]  /*7950*/  IMAD.WIDE.U32 R6, R15, UR8, RZ ;  /* 0x000000080f067c25 */ /* 0x000fc8000f8e00ff */
[----:B------:R-:W-:-:S04]  /*7960*/  IMAD.WIDE.U32 R6, P0, R5, UR9, R6 ;  /* 0x0000000905067c25 */ /* 0x000fc8000f800006 */
[----:B------:R-:W-:-:S04]  /*7970*/  IMAD.WIDE.U32 R4, R5, UR8, RZ ;  /* 0x0000000805047c25 */ /* 0x000fc8000f8e00ff */
[----:B------:R-:W-:Y:S01]  /*7980*/  IMAD.MOV.U32 R4, RZ, RZ, R7 ;  /* 0x000000ffff047224 */ /* 0x000fe200078e0007 */
[----:B------:R-:W-:Y:S01]  /*7990*/  IADD3 RZ, P1, R5, R6, RZ ;  /* 0x0000000605ff7210 */ /* 0x000fe20007f3e0ff */
[----:B------:R-:W-:-:S04]  /*79a0*/  IMAD.X R5, RZ, RZ, RZ, P0 ;  /* 0x000000ffff057224 */ /* 0x000fc800000e06ff */
[----:B------:R-:W-:-:S08]  /*79b0*/  IMAD.WIDE.U32.X R4, R15, UR9, R4, P1 ;  /* 0x000000090f047c25 */ /* 0x000fd000088e0404 */
.L_x_175:
[----:B------:R-:W-:Y:S01]  /*79c0*/  FMUL R21, R21, UR11 ;  /* 0x0000000b15157c20 */ /* 0x000fe20008400000 */
[--C-:B------:R-:W-:Y:S01]  /*79d0*/  SHF.R.U64 R15, R4, UR10, R5.reuse ;  /* 0x0000000a040f7c19 */ /* 0x100fe20008001205 */
[----:B------:R-:W-:Y:S01]  /*79e0*/  ULDC.64 UR8, c[0x0][0x620] ;  /* 0x0001880000087ab9 */ /* 0x000fe20000000a00 */
[----:B------:R-:W-:Y:S01]  /*79f0*/  SHF.R.U32.HI R4, RZ, UR10, R5 ;  /* 0x0000000aff047c19 */ /* 0x000fe20008011605 */
[----:B------:R-:W-:Y:S01]  /*7a00*/  ULDC.64 UR10, c[0x0][0x640] ;  /* 0x00019000000a7ab9 */ /* 0x000fe20000000a00 */
[----:B------:R-:W-:Y:S01]  /*7a10*/  IADD3 R5, P0, RZ, -R15, RZ ;  /* 0x8000000fff057210 */ /* 0x000fe20007f1e0ff */
[----:B------:R-:W0:Y:S01]  /*7a20*/  F2I.U32.TRUNC.NTZ R21, R21 ;  /* 0x0000001500157305 */ /* 0x000e22000020f000 */
[----:B------:R-:W-:-:S03]  /*7a30*/  ULDC UR7, c[0x0][0x618] ;  /* 0x0001860000077ab9 */ /* 0x000fc60000000800 */
[----:B------:R-:W-:Y:S01]  /*7a40*/  IMAD.X R4, RZ, RZ, ~R4, P0 ;  /* 0x000000ffff047224 */ /* 0x000fe200000e0e04 */
[----:B------:R-:W-:-:S03]  /*7a50*/  ISETP.NE.U32.AND P0, PT, RZ, UR10, PT ;  /* 0x0000000aff007c0c */ /* 0x000fc6000bf05070 */
[----:B------:R-:W-:Y:S01]  /*7a60*/  IMAD R4, R4, UR8, RZ ;  /* 0x0000000804047c24 */ /* 0x000fe2000f8e02ff */
[----:B------:R-:W-:-:S03]  /*7a70*/  ISETP.NE.AND.EX P0, PT, RZ, UR11, PT, P0 ;  /* 0x0000000bff007c0c */ /* 0x000fc6000bf05300 */
[C---:B------:R-:W-:Y:S02]  /*7a80*/  IMAD R7, R5.reuse, UR9, R4 ;  /* 0x0000000905077c24 */ /* 0x040fe4000f8e0204 */
[----:B------:R-:W-:Y:S01]  /*7a90*/  IMAD.WIDE.U32 R4, R5, UR8, R16 ;  /* 0x0000000805047c25 */ /* 0x000fe2000f8e0010 */
[----:B------:R-:W-:-:S03]  /*7aa0*/  ULDC UR8, c[0x0][0x154] ;  /* 0x0000550000087ab9 */ /* 0x000fc60000000800 */
[----:B0-----:R-:W-:Y:S02]  /*7ab0*/  IMAD.MOV R6, RZ, RZ, -R21 ;  /* 0x000000ffff067224 */ /* 0x001fe400078e0a15 */
[----:B------:R-:W0:Y:S01]  /*7ac0*/  LDC R21, c[0x0][0x148] ;  /* 0x00005200ff157b82 */ /* 0x000e220000000800 */
[----:B------:R-:W-:Y:S02]  /*7ad0*/  IMAD.IADD R5, R5, 0x1, R7 ;  /* 0x0000000105057824 */ /* 0x000fe400078e0207 */
[----:B-1----:R-:W-:Y:S01]  /*7ae0*/  IMAD R19, R20, R6, R19 ;  /* 0x0000000614137224 */ /* 0x002fe200078e0213 */
[----:B--2---:R-:W-:Y:S02]  /*7af0*/  I2FP.F32.U32 R6, R14 ;  /* 0x0000000e00067245 */ /* 0x004fe40000201000 */
[--C-:B------:R-:W-:Y:S02]  /*7b00*/  SHF.R.U64 R20, R4, UR7, R5.reuse ;  /* 0x0000000704147c19 */ /* 0x100fe40008001205 */
[----:B------:R-:W-:Y:S01]  /*7b10*/  SHF.R.U32.HI R5, RZ, UR7, R5 ;  /* 0x00000007ff057c19 */ /* 0x000fe20008011605 */
[----:B------:R-:W-:Y:S01]  /*7b20*/  FMUL R6, R6, UR8 ;  /* 0x0000000806067c20 */ /* 0x000fe20008400000 */
[----:B------:R-:W-:-:S02]  /*7b30*/  ULDC UR7, c[0x0][0x608] ;  /* 0x0001820000077ab9 */ /* 0x000fc40000000800 */
[--C-:B------:R-:W-:Y:S01]  /*7b40*/  SHF.R.U64 R23, R20, UR7, R5.reuse ;  /* 0x0000000714177c19 */ /* 0x100fe20008001205 */
[----:B------:R1:W2:Y:S01]  /*7b50*/  F2I.U32.TRUNC.NTZ R24, R6 ;  /* 0x0000000600187305 */ /* 0x0002a2000020f000 */
[----:B------:R-:W-:Y:S01]  /*7b60*/  SHF.R.U32.HI R4, RZ, UR7, R5 ;  /* 0x00000007ff047c19 */ /* 0x000fe20008011605 */
[----:B------:R-:W-:-:S03]  /*7b70*/  ULDC UR7, c[0x0][0x658] ;  /* 0x0001960000077ab9 */ /* 0x000fc60000000800 */
[--C-:B------:R-:W-:Y:S02]  /*7b80*/  SHF.R.U64 R22, R23, UR7, R4.reuse ;  /* 0x0000000717167c19 */ /* 0x100fe40008001204 */
[----:B------:R-:W-:-:S03]  /*7b90*/  SHF.R.U32.HI R25, RZ, UR7, R4 ;  /* 0x00000007ff197c19 */ /* 0x000fc60008011604 */
[----:B------:R-:W-:Y:S02]  /*7ba0*/  IMAD.MOV.U32 R4, RZ, RZ, R22 ;  /* 0x000000ffff047224 */ /* 0x000fe400078e0016 */
[----:B------:R-:W-:Y:S01]  /*7bb0*/  IMAD.MOV.U32 R5, RZ, RZ, R25 ;  /* 0x000000ffff057224 */ /* 0x000fe200078e0019 */
[----:B-1----:R-:W-:Y:S06]  /*7bc0*/  @!P0 BRA `(.L_x_176) ;  /* 0x0000000000288947 */ /* 0x002fec0003800000 */
        /* <DEDUP_REMOVED lines=10> */
.L_x_176:
[----:B------:R-:W-:Y:S01]  /*7c70*/  ISETP.NE.AND P0, PT, R2, 0x1, PT ;  /* 0x000000010200780c */ /* 0x000fe20003f05270 */
[----:B------:R-:W-:Y:S01]  /*7c80*/  ULDC UR7, c[0x0][0x648] ;  /* 0x0001920000077ab9 */ /* 0x000fe20000000800 */
[----:B------:R-:W-:Y:S01]  /*7c90*/  LOP3.LUT R23, R23, UR6, RZ, 0xc0, !PT ;  /* 0x0000000617177c12 */ /* 0x000fe2000f8ec0ff */
[----:B--2---:R-:W-:Y:S01]  /*7ca0*/  IMAD.MOV R24, RZ, RZ, -R24 ;  /* 0x000000ffff187224 */ /* 0x004fe200078e0a18 */
[----:B------:R-:W-:Y:S01]  /*7cb0*/  SHF.R.U64 R4, R4, UR7, R5 ;  /* 0x0000000704047c19 */ /* 0x000fe20008001205 */
[----:B------:R-:W-:Y:S01]  /*7cc0*/  ULDC UR7, c[0x0][0x638] ;  /* 0x00018e0000077ab9 */ /* 0x000fe20000000800 */
[----:B------:R-:W-:Y:S01]  /*7cd0*/  LOP3.LUT R7, R20, UR4, RZ, 0xc0, !PT ;  /* 0x0000000414077c12 */ /* 0x000fe2000f8ec0ff */
[----:B------:R-:W-:Y:S01]  /*7ce0*/  ULDC UR8, c[0x0][0x610] ;  /* 0x0001840000087ab9 */ /* 0x000fe20000000800 */
[----:B------:R-:W-:Y:S02]  /*7cf0*/  IMAD.MOV.U32 R6, RZ, RZ, R15 ;  /* 0x000000ffff067224 */ /* 0x000fe400078e000f */
[----:B------:R-:W-:-:S02]  /*7d00*/  IMAD.MOV R5, RZ, RZ, -R4 ;  /* 0x000000ffff057224 */ /* 0x000fc400078e0a04 */
[----:B------:R-:W-:Y:S02]  /*7d10*/  IMAD R4, R4, UR5, R23 ;  /* 0x0000000504047c24 */ /* 0x000fe4000f8e0217 */
[----:B0-----:R-:W-:Y:S02]  /*7d20*/  @P0 IMAD R19, R21, R24, R14 ;  /* 0x0000001815130224 */ /* 0x001fe400078e020e */
[----:B------:R-:W-:Y:S01]  /*7d30*/  IMAD R22, R5, UR7, R22 ;  /* 0x0000000705167c24 */ /* 0x000fe2000f8e0216 */
[----:B------:R-:W-:Y:S01]  /*7d40*/  ULDC UR7, c[0x0][0x600] ;  /* 0x0001800000077ab9 */ /* 0x000fe20000000800 */
[----:B------:R-:W-:Y:S02]  /*7d50*/  IMAD R21, R4, UR8, R19 ;  /* 0x0000000804157c24 */ /* 0x000fe4000f8e0213 */
[----:B------:R-:W-:Y:S02]  /*7d60*/  IMAD R22, R22, UR7, R7 ;  /* 0x0000000716167c24 */ /* 0x000fe4000f8e0207 */
[----:B------:R-:W-:-:S03]  /*7d70*/  IMAD.MOV.U32 R4, RZ, RZ, 0x1 ;  /* 0x00000001ff047424 */ /* 0x000fc600078e00ff */
[----:B------:R-:W-:Y:S02]  /*7d80*/  SEL R19, R22, R21, !P0 ;  /* 0x0000001516137207 */ /* 0x000fe40004000000 */
[----:B------:R-:W-:-:S07]  /*7d90*/  SEL R21, R21, R22, !P0 ;  /* 0x0000001615157207 */ /* 0x000fce0004000000 */
.L_x_174:
[----:B------:R-:W-:Y:S05]  /*7da0*/  BSYNC B1 ;  /* 0x0000000000017941 */ /* 0x000fea0003800000 */
.L_x_173:
[----:B------:R-:W-:-:S13]  /*7db0*/  LOP3.LUT P0, RZ, R4, 0xff, RZ, 0xc0, !PT ;  /* 0x000000ff04ff7812 */ /* 0x000fda000780c0ff */
[----:B------:R-:W-:Y:S05]  /*7dc0*/  @P0 BRA `(.L_x_177) ;  /* 0xfffffff400080947 */ /* 0x000fea000383ffff */
[----:B------:R-:W-:Y:S05]  /*7dd0*/  BSYNC B0 ;  /* 0x0000000000007941 */ /* 0x000fea0003800000 */
.L_x_166:
[----:B------:R-:W-:-:S03]  /*7de0*/  UMOV UR7, 0xffffffff ;  /* 0xffffffff00077882 */ /* 0x000fc60000000000 */
[----:B------:R-:W-:Y:S05]  /*7df0*/  BRA.DIV UR7, `(.L_x_178) ;  /* 0x0000000207f07947 */ /* 0x000fea000b800000 */
[----:B------:R-:W-:-:S13]  /*7e00*/  ELECT P6, URZ, PT ;  /* 0x00000000003f782f */ /* 0x000fda00038c0000 */
.L_x_191:
[----:B------:R-:W-:Y:S04]  /*7e10*/  BSSY B0, `(.L_x_179) ;  /* 0x0000022000007945 */ /* 0x000fe80003800000 */
[----:B------:R-:W-:Y:S05]  /*7e20*/  @!P6 BRA `(.L_x_180) ;  /* 0x000000000080e947 */ /* 0x000fea0003800000 */
[----:B------:R-:W-:-:S04]  /*7e30*/  LOP3.LUT R18, R18, 0x2, RZ, 0xfc, !PT ;  /* 0x0000000212127812 */ /* 0x000fc800078efcff */
[----:B------:R-:W-:-:S13]  /*7e40*/  ISETP.NE.AND P0, PT, R18, 0x3, PT ;  /* 0x000000031200780c */ /* 0x000fda0003f05270 */
[----:B------:R-:W-:Y:S05]  /*7e50*/  @!P0 BRA `(.L_x_181) ;  /* 0x0000000000048947 */ /* 0x000fea0003800000 */
[----:B------:R-:W-:Y:S01]  /*7e60*/  BPT.TRAP 0x1 ;  /* 0x000000040000795c */ /* 0x000fe20000300000 */
.L_x_181:
[----:B------:R-:W0:Y:S01]  /*7e70*/  S2R R5, SR_CgaCtaId ;  /* 0x0000000000057919 */ /* 0x000e220000008800 */
[----:B------:R-:W-:Y:S02]  /*7e80*/  MOV R0, 0x400 ;  /* 0x0000040000007802 */ /* 0x000fe40000000f00 */
[----:B------:R-:W-:Y:S02]  /*7e90*/  SHF.L.U32 R2, R3, 0x1f, RZ ;  /* 0x0000001f03027819 */ /* 0x000fe400000006ff */
[----:B0-----:R-:W-:-:S05]  /*7ea0*/  LEA R5, R5, R0, 0x18 ;  /* 0x0000000005057211 */ /* 0x001fca00078ec0ff */
[----:B------:R-:W-:-:S04]  /*7eb0*/  VIADD R5, R5, 0x18 ;  /* 0x0000001805057836 */ /* 0x000fc80000000000 */
[C---:B------:R-:W-:Y:S02]  /*7ec0*/  IMAD R7, R8.reuse, 0x8, R5 ;  /* 0x0000000808077824 */ /* 0x040fe400078e0205 */
[----:B------:R-:W-:Y:S02]  /*7ed0*/  VIADD R8, R8, 0x1 ;  /* 0x0000000108087836 */ /* 0x000fe40000000000 */
[----:B------:R-:W0:Y:S03]  /*7ee0*/  SYNCS.PHASECHK.TRANS64.TRYWAIT P0, [R7+URZ], R2 ;  /* 0x00000002070075a7 */ /* 0x000e26000800017f */
[----:B------:R-:W-:-:S04]  /*7ef0*/  ISETP.NE.AND P1, PT, R8, 0x3, PT ;  /* 0x000000030800780c */ /* 0x000fc80003f25270 */
[----:B------:R-:W-:Y:S02]  /*7f00*/  SEL R0, RZ, 0x1, P1 ;  /* 0x00000001ff007807 */ /* 0x000fe40000800000 */
[----:B------:R-:W-:Y:S02]  /*7f10*/  SEL R8, R8, RZ, P1 ;  /* 0x000000ff08087207 */ /* 0x000fe40000800000 */
[----:B------:R-:W-:-:S03]  /*7f20*/  LOP3.LUT R9, R3, R0, RZ, 0x3c, !PT ;  /* 0x0000000003097212 */ /* 0x000fc600078e3cff */
[----:B------:R-:W-:Y:S01]  /*7f30*/  IMAD R4, R8, 0x8, R5 ;  /* 0x0000000808047824 */ /* 0x000fe200078e0205 */
[----:B------:R-:W-:Y:S01]  /*7f40*/  SHF.L.U32 R3, R9, 0x1f, RZ ;  /* 0x0000001f09037819 */ /* 0x000fe200000006ff */
[----:B0-----:R-:W-:Y:S06]  /*7f50*/  @!P0 BRA `(.L_x_182) ;  /* 0x0000000000b88947 */ /* 0x001fec0003800000 */
.L_x_192:
[----:B------:R-:W1:Y:S01]  /*7f60*/  SYNCS.PHASECHK.TRANS64.TRYWAIT P0, [R4+URZ], R3 ;  /* 0x00000003040075a7 */ /* 0x000e62000800017f */
[----:B------:R-:W-:-:S05]  /*7f70*/  VIADD R0, R8, 0x1 ;  /* 0x0000000108007836 */ /* 0x000fca0000000000 */
[----:B------:R-:W-:-:S04]  /*7f80*/  ISETP.NE.AND P1, PT, R0, 0x3, PT ;  /* 0x000000030000780c */ /* 0x000fc80003f25270 */
[----:B0-----:R-:W-:Y:S02]  /*7f90*/  SEL R2, RZ, 0x1, P1 ;  /* 0x00000001ff027807 */ /* 0x001fe40000800000 */
[----:B------:R-:W-:Y:S02]  /*7fa0*/  SEL R0, R0, RZ, P1 ;  /* 0x000000ff00007207 */ /* 0x000fe40000800000 */
[----:B------:R-:W-:Y:S01]  /*7fb0*/  LOP3.LUT R2, R9, R2, RZ, 0x3c, !PT ;  /* 0x0000000209027212 */ /* 0x000fe200078e3cff */
[----:B-1----:R-:W-:Y:S06]  /*7fc0*/  @!P0 BRA `(.L_x_183) ;  /* 0x0000000000b08947 */ /* 0x002fec0003800000 */
.L_x_193:
[----:B------:R-:W-:Y:S01]  /*7fd0*/  IMAD R5, R0, 0x8, R5 ;  /* 0x0000000800057824 */ /* 0x000fe200078e0205 */
[----:B------:R-:W-:-:S07]  /*7fe0*/  SHF.L.U32 R0, R2, 0x1f, RZ ;  /* 0x0000001f02007819 */ /* 0x000fce00000006ff */
.L_x_184:
[----:B-1----:R1:W2:Y:S02]  /*7ff0*/  SYNCS.PHASECHK.TRANS64.TRYWAIT P0, [R5+URZ], R0 ;  /* 0x00000000050075a7 */ /* 0x0022a4000800017f */
[----:B--2---:R-:W-:Y:S05]  /*8000*/  @!P0 NANOSLEEP.SYNCS 0x989680 ;  /* 0x009896800000895d */ /* 0x004fea0003900000 */
[----:B------:R-:W2:Y:S02]  /*8010*/  @!P0 SYNCS.PHASECHK.TRANS64 P0, [R5+URZ], R0 ;  /* 0x00000000050085a7 */ /* 0x000ea4000800007f */
[----:B--2---:R-:W-:Y:S05]  /*8020*/  @!P0 BRA `(.L_x_184) ;  /* 0xfffffffc00f08947 */ /* 0x004fea000383ffff */
.L_x_180:
[----:B------:R-:W-:Y:S05]  /*8030*/  BSYNC B0 ;  /* 0x0000000000007941 */ /* 0x000fea0003800000 */
.L_x_179:
[----:B------:R-:W-:Y:S05]  /*8040*/  EXIT ;  /* 0x000000000000794d */ /* 0x000fea0003800000 */
.L_x_21:
[----:B-1----:R1:W2:Y:S02]  /*8050*/  SYNCS.PHASECHK.TRANS64.TRYWAIT P1, [R3+URZ], R0 ;  /* 0x00000000030075a7 */ /* 0x0022a4000802017f */
[----:B--2---:R-:W-:Y:S05]  /*8060*/  @!P1 NANOSLEEP.SYNCS 0x989680 ;  /* 0x009896800000995d */ /* 0x004fea0003900000 */
[----:B------:R-:W2:Y:S02]  /*8070*/  @!P1 SYNCS.PHASECHK.TRANS64 P1, [R3+URZ], R0 ;  /* 0x00000000030095a7 */ /* 0x000ea4000802007f */
[----:B--2---:R-:W-:Y:S05]  /*8080*/  @!P1 BRA `(.L_x_21) ;  /* 0xfffffffc00f09947 */ /* 0x004fea000383ffff */
[----:B------:R-:W-:Y:S05]  /*8090*/  BRA `(.L_x_20) ;  /* 0xffffff9400a07947 */ /* 0x000fea000383ffff */
.L_x_26:
[----:B-1----:R1:W2:Y:S02]  /*80a0*/  SYNCS.PHASECHK.TRANS64.TRYWAIT P1, [R5+URZ], R4 ;  /* 0x00000004050075a7 */ /* 0x0022a4000802017f */
[----:B--2---:R-:W-:Y:S05]  /*80b0*/  @!P1 NANOSLEEP.SYNCS 0x989680 ;  /* 0x009896800000995d */ /* 0x004fea0003900000 */
[----:B------:R-:W2:Y:S02]  /*80c0*/  @!P1 SYNCS.PHASECHK.TRANS64 P1, [R5+URZ], R4 ;  /* 0x00000004050095a7 */ /* 0x000ea4000802007f */
[----:B--2---:R-:W-:Y:S05]  /*80d0*/  @!P1 BRA `(.L_x_26) ;  /* 0xfffffffc00f09947 */ /* 0x004fea000383ffff */
[----:B------:R-:W-:Y:S05]  /*80e0*/  BRA `(.L_x_25) ;  /* 0xffffff9800ec7947 */ /* 0x000fea000383ffff */
.L_x_167:
[----:B------:R-:W-:Y:S01]  /*80f0*/  BSSY B1, `(.L_x_185) ;  /* 0x0000006000017945 */ /* 0x000fe20003800000 */
[----:B------:R-:W-:-:S07]  /*8100*/  IMAD.MOV.U32 R15, RZ, RZ, -0x1 ;  /* 0xffffffffff0f7424 */ /* 0x000fce00078e00ff */
[----:B------:R-:W-:Y:S05]  /*8110*/  WARPSYNC.COLLECTIVE R15, `(.L_x_186) ;  /* 0x000000000f0c7348 */ /* 0x000fea0003c00000 */
[----:B------:R-:W-:Y:S02]  /*8120*/  ELECT P6, UR62, PT ;  /* 0x00000000003e782f */ /* 0x000fe400038c0000 */
[----:B------:R-:W-:Y:S01]  /*8130*/  MOV R14, UR62 ;  /* 0x0000003e000e7c02 */ /* 0x000fe20008000f00 */
[----:B------:R-:W-:Y:S10]  /*8140*/  ENDCOLLECTIVE ;  /* 0x000000000000791b */ /* 0x000ff40003800000 */
.L_x_186:
[----:B------:R-:W-:Y:S05]  /*8150*/  BSYNC B1 ;  /* 0x0000000000017941 */ /* 0x000fea0003800000 */
.L_x_185:
[----:B------:R-:W-:Y:S05]  /*8160*/  BRA `(.L_x_187) ;  /* 0xfffffff0002c7947 */ /* 0x000fea000383ffff */
.L_x_170:
[----:B-1----:R1:W2:Y:S02]  /*8170*/  SYNCS.PHASECHK.TRANS64.TRYWAIT P0, [R23+URZ+0x18], R14 ;  /* 0x0000180e170075a7 */ /* 0x0022a4000800017f */
[----:B--2---:R-:W-:Y:S05]  /*8180*/  @!P0 NANOSLEEP.SYNCS 0x989680 ;  /* 0x009896800000895d */ /* 0x004fea0003900000 */
[----:B------:R-:W2:Y:S02]  /*8190*/  @!P0 SYNCS.PHASECHK.TRANS64 P0, [R23+URZ+0x18], R14 ;  /* 0x0000180e170085a7 */ /* 0x000ea4000800007f */
[----:B--2---:R-:W-:Y:S05]  /*81a0*/  @!P0 BRA `(.L_x_170) ;  /* 0xfffffffc00f08947 */ /* 0x004fea000383ffff */
[----:B------:R-:W-:Y:S05]  /*81b0*/  BRA `(.L_x_188) ;  /* 0xfffffff0006c7947 */ /* 0x000fea000383ffff */
.L_x_178:
[----:B------:R-:W-:Y:S01]  /*81c0*/  BSSY B0, `(.L_x_189) ;  /* 0x0000006000007945 */ /* 0x000fe20003800000 */
[----:B------:R-:W-:-:S07]  /*81d0*/  IMAD.MOV.U32 R15, RZ, RZ, -0x1 ;  /* 0xffffffffff0f7424 */ /* 0x000fce00078e00ff */
[----:B------:R-:W-:Y:S05]  /*81e0*/  WARPSYNC.COLLECTIVE R15, `(.L_x_190) ;  /* 0x000000000f0c7348 */ /* 0x000fea0003c00000 */
[----:B------:R-:W-:Y:S02]  /*81f0*/  ELECT P6, UR62, PT ;  /* 0x00000000003e782f */ /* 0x000fe400038c0000 */
[----:B------:R-:W-:Y:S01]  /*8200*/  MOV R14, UR62 ;  /* 0x0000003e000e7c02 */ /* 0x000fe20008000f00 */
[----:B------:R-:W-:Y:S10]  /*8210*/  ENDCOLLECTIVE ;  /* 0x000000000000791b */ /* 0x000ff40003800000 */
.L_x_190:
[----:B------:R-:W-:Y:S05]  /*8220*/  BSYNC B0 ;  /* 0x0000000000007941 */ /* 0x000fea0003800000 */
.L_x_189:
[----:B------:R-:W-:Y:S05]  /*8230*/  BRA `(.L_x_191) ;  /* 0xfffffff800f47947 */ /* 0x000fea000383ffff */
.L_x_182:
[----:B0-----:R0:W1:Y:S02]  /*8240*/  SYNCS.PHASECHK.TRANS64.TRYWAIT P0, [R7+URZ], R2 ;  /* 0x00000002070075a7 */ /* 0x001064000800017f */
[----:B-1----:R-:W-:Y:S05]  /*8250*/  @!P0 NANOSLEEP.SYNCS 0x989680 ;  /* 0x009896800000895d */ /* 0x002fea0003900000 */
[----:B------:R-:W1:Y:S02]  /*8260*/  @!P0 SYNCS.PHASECHK.TRANS64 P0, [R7+URZ], R2 ;  /* 0x00000002070085a7 */ /* 0x000e64000800007f */
[----:B-1----:R-:W-:Y:S05]  /*8270*/  @!P0 BRA `(.L_x_182) ;  /* 0xfffffffc00f08947 */ /* 0x002fea000383ffff */
[----:B------:R-:W-:Y:S05]  /*8280*/  BRA `(.L_x_192) ;  /* 0xfffffffc00347947 */ /* 0x000fea000383ffff */
.L_x_183:
[----:B0-----:R0:W1:Y:S02]  /*8290*/  SYNCS.PHASECHK.TRANS64.TRYWAIT P0, [R4+URZ], R3 ;  /* 0x00000003040075a7 */ /* 0x001064000800017f */
[----:B-1----:R-:W-:Y:S05]  /*82a0*/  @!P0 NANOSLEEP.SYNCS 0x989680 ;  /* 0x009896800000895d */ /* 0x002fea0003900000 */
[----:B------:R-:W1:Y:S02]  /*82b0*/  @!P0 SYNCS.PHASECHK.TRANS64 P0, [R4+URZ], R3 ;  /* 0x00000003040085a7 */ /* 0x000e64000800007f */
[----:B-1----:R-:W-:Y:S05]  /*82c0*/  @!P0 BRA `(.L_x_183) ;  /* 0xfffffffc00f08947 */ /* 0x002fea000383ffff */
[----:B------:R-:W-:Y:S05]  /*82d0*/  BRA `(.L_x_193) ;  /* 0xfffffffc003c7947 */ /* 0x000fea000383ffff */
.L_x_194:
[----:B------:R-:W-:-:S00]  /*82e0*/  BRA `(.L_x_194) ;  /* 0xfffffffc00fc7947 */ /* 0x000fc0000383ffff */
[----:B------:R-:W-:-:S00]  /*82f0*/  NOP ;  /* 0x0000000000007918 */ /* 0x000fc00000000000 */
        /* <DEDUP_REMOVED lines=8> */
.L_x_195:


//--------------------- .nv.global.init           --------------------------
	.section	.nv.global.init,"aw",@progbits
.nv.global.init:
	.type		$str$22,@object
	.size		$str$22,($str$23 - $str$22)
$str$22:
        /*0000*/ 	.byte	0x6b, 0x5f, 0x74, 0x69, 0x6c, 0x65, 0x5f, 0x63, 0x6f, 0x75, 0x6e, 0x74, 0x20, 0x3e, 0x3d, 0x20
        /*0010*/ 	.byte	0x31, 0x00
	.type		$str$23,@object
	.size		$str$23,(__unnamed_1 - $str$23)
$str$23:
        /*0012*/ 	.byte	0x2f, 0x74, 0x6d, 0x70, 0x2f, 0x63, 0x75, 0x74, 0x6c, 0x61, 0x73, 0x73, 0x5f, 0x73, 0x77, 0x65
        /*0022*/ 	.byte	0x65, 0x70, 0x5f, 0x73, 0x72, 0x63, 0x2f, 0x69, 0x6e, 0x63, 0x6c, 0x75, 0x64, 0x65, 0x2f, 0x63
        /*0032*/ 	.byte	0x75, 0x74, 0x6c, 0x61, 0x73, 0x73, 0x2f, 0x67, 0x65, 0x6d, 0x6d, 0x2f, 0x63, 0x6f, 0x6c, 0x6c
        /*0042*/ 	.byte	0x65, 0x63, 0x74, 0x69, 0x76, 0x65, 0x2f, 0x73, 0x6d, 0x39, 0x30, 0x5f, 0x6d, 0x6d, 0x61, 0x5f
        /*0052*/ 	.byte	0x74, 0x6d, 0x61, 0x5f, 0x67, 0x6d, 0x6d, 0x61, 0x5f, 0x73, 0x73, 0x5f, 0x77, 0x61, 0x72, 0x70
        /*0062*/ 	.byte	0x73, 0x70, 0x65, 0x63, 0x69, 0x61, 0x6c, 0x69, 0x7a, 0x65, 0x64, 0x2e, 0x68, 0x70, 0x70, 0x00
	.type		__unnamed_1,@object
	.size		__unnamed_1,(.L_0 - __unnamed_1)
__unnamed_1:
        /*0072*/ 	.byte	0x76, 0x6f, 0x69, 0x64, 0x20, 0x63, 0x75, 0x74, 0x6c, 0x61, 0x73, 0x73, 0x3a, 0x3a, 0x67, 0x65
        /* <DEDUP_REMOVED lines=180> */
        /*0bc2*/ 	.byte	0x74, 0x69, 0x74, 0x79, 0x5d, 0x00
.L_0:


//--------------------- .nv.shared._ZN7cutlass13device_kernelINS_4gemm6kernel13GemmUniversalIN4cute5tupleIJiiiiEEENS1_10collective13CollectiveMmaINS1_34MainloopSm90TmaGmmaWarpSpecializedILi3ENS5_IJNS4_1CILi1EEENSA_ILi2EEESB_EEENS1_35KernelTmaWarpSpecializedCooperativeEEENS5_IJNSA_ILi128EEESG_SG_EEENS_6half_tENS5_IJlSB_lEEESI_SJ_NS4_8TiledMMAINS4_8MMA_AtomIJNS4_4SM904GMMA26MMA_64x128x16_F32F16F16_SSILNSN_5MajorE0ELSP_0ELNSN_7ScaleInE1ELSQ_1EEEEEENS4_6LayoutINS5_IJSC_SB_SB_EEENS5_IJSB_NSA_ILi0EEESV_EEEEENS5_IJNS4_10UnderscoreESY_SY_EEEEENS4_23SM90_TMA_LOAD_MULTICASTENS4_14ComposedLayoutINS4_7SwizzleILi3ELi4ELi3EEENS4_18smem_ptr_flag_bitsILi16EEENST_INS5_IJNSA_ILi8EEENSA_ILi64EEEEEENS5_IJS18_SB_EEEEEEEvNS4_8identityENS4_13SM90_TMA_LOADES1C_vS1D_EENS_8epilogue10collective6detail29Sm90TmaWarpSpecializedAdapterINS1H_15DefaultEpilogueISI_SJ_SJ_NS1G_6thread17LinearCombinationISI_Li1EffLNS1L_9ScaleType4KindE0ELNS_15FloatRoundStyleE2ESI_EENS1_15EpilogueDefaultEEEEEvvEEEEvNT_6ParamsE --------------------------
	.section	.nv.shared._ZN7cutlass13device_kernelINS_4gemm6kernel13GemmUniversalIN4cute5tupleIJiiiiEEENS1_10collective13CollectiveMmaINS1_34MainloopSm90TmaGmmaWarpSpecializedILi3ENS5_IJNS4_1CILi1EEENSA_ILi2EEESB_EEENS1_35KernelTmaWarpSpecializedCooperativeEEENS5_IJNSA_ILi128EEESG_SG_EEENS_6half_tENS5_IJlSB_lEEESI_SJ_NS4_8TiledMMAINS4_8MMA_AtomIJNS4_4SM904GMMA26MMA_64x128x16_F32F16F16_SSILNSN_5MajorE0ELSP_0ELNSN_7ScaleInE1ELSQ_1EEEEEENS4_6LayoutINS5_IJSC_SB_SB_EEENS5_IJSB_NSA_ILi0EEESV_EEEEENS5_IJNS4_10UnderscoreESY_SY_EEEEENS4_23SM90_TMA_LOAD_MULTICASTENS4_14ComposedLayoutINS4_7SwizzleILi3ELi4ELi3EEENS4_18smem_ptr_flag_bitsILi16EEENST_INS5_IJNSA_ILi8EEENSA_ILi64EEEEEENS5_IJS18_SB_EEEEEEEvNS4_8identityENS4_13SM90_TMA_LOADES1C_vS1D_EENS_8epilogue10collective6detail29Sm90TmaWarpSpecializedAdapterINS1H_15DefaultEpilogueISI_SJ_SJ_NS1G_6thread17LinearCombinationISI_Li1EffLNS1L_9ScaleType4KindE0ELNS_15FloatRoundStyleE2ESI_EENS1_15EpilogueDefaultEEEEEvvEEEEvNT_6ParamsE,"aw",@nobits
	.sectionflags	@""
	.align	16
	.zero		1024


//--------------------- .nv.shared.reserved.0     --------------------------
	.section	.nv.shared.reserved.0,"aw",@nobits
	.weak		__nv_reservedSMEM_offset_0_alias
	.size		__nv_reservedSMEM_offset_0_alias, 0, 0
	.other		__nv_reservedSMEM_offset_0_alias,@"STO_CUDA_RESERVED_SHARED STV_DEFAULT"
__nv_reservedSMEM_offset_0_alias:
	.zero		0


//--------------------- .nv.global                --------------------------
	.section	.nv.global,"aw",@nobits
.nv.global:
	.type		_ZN39_INTERNAL_7e65d15b_4_k_cu_cf8546a1_28394cute1_E,@object
	.size		_ZN39_INTERNAL_7e65d15b_4_k_cu_cf8546a1_28394cute1_E,(_ZN39_INTERNAL_7e65d15b_4_k_cu_cf8546a1_28394cuda3std3__45__cpo6cbeginE - _ZN39_INTERNAL_7e65d15b_4_k_cu_cf8546a1_28394cute1_E)
_ZN39_INTERNAL_7e65d15b_4_k_cu_cf8546a1_28394cute1_E:
	.zero		1
	.type		_ZN39_INTERNAL_7e65d15b_4_k_cu_cf8546a1_28394cuda3std3__45__cpo6cbeginE,@object
	.size		_ZN39_INTERNAL_7e65d15b_4_k_cu_cf8546a1_28394cuda3std3__45__cpo6cbeginE,(_ZN39_INTERNAL_7e65d15b_4_k_cu_cf8546a1_28394cuda3std3__48in_placeE - _ZN39_INTERNAL_7e65d15b_4_k_cu_cf8546a1_28394cuda3std3__45__cpo6cbeginE)
_ZN39_INTERNAL_7e65d15b_4_k_cu_cf8546a1_28394cuda3std3__45__cpo6cbeginE:
	.zero		1
	.type		_ZN39_INTERNAL_7e65d15b_4_k_cu_cf8546a1_28394cuda3std3__48in_placeE,@object
	.size		_ZN39_INTERNAL_7e65d15b_4_k_cu_cf8546a1_28394cuda3std3__48in_placeE,(_ZN39_INTERNAL_7e65d15b_4_k_cu_cf8546a1_28394cuda3std6ranges3__45__cpo9iter_moveE - _ZN39_INTERNAL_7e65d15b_4_k_cu_cf8546a1_28394cuda3std3__48in_placeE)
_ZN39_INTERNAL_7e65d15b_4_k_cu_cf8546a1_28394cuda3std3__48in_placeE:
	.zero		1
	.type		_ZN39_INTERNAL_7e65d15b_4_k_cu_cf8546a1_28394cuda3std6ranges3__45__cpo9iter_moveE,@object
	.size		_ZN39_INTERNAL_7e65d15b_4_k_cu_cf8546a1_28394cuda3std6ranges3__45__cpo9iter_moveE,(_ZN39_INTERNAL_7e65d15b_4_k_cu_cf8546a1_28394cuda3std3__45__cpo5beginE - _ZN39_INTERNAL_7e65d15b_4_k_cu_cf8546a1_28394cuda3std6ranges3__45__cpo9iter_moveE)
_ZN39_INTERNAL_7e65d15b_4_k_cu_cf8546a1_28394cuda3std6ranges3__45__cpo9iter_moveE:
	.zero		1
	.type		_ZN39_INTERNAL_7e65d15b_4_k_cu_cf8546a1_28394cuda3std3__45__cpo5beginE,@object
	.size		_ZN39_INTERNAL_7e65d15b_4_k_cu_cf8546a1_28394cuda3std3__45__cpo5beginE,(_ZN39_INTERNAL_7e65d15b_4_k_cu_cf8546a1_28394cuda3std3__441_GLOBAL__N__7e65d15b_4_k_cu_cf8546a1_28396ignoreE - _ZN39_INTERNAL_7e65d15b_4_k_cu_cf8546a1_28394cuda3std3__45__cpo5beginE)
_ZN39_INTERNAL_7e65d15b_4_k_cu_cf8546a1_28394cuda3std3__45__cpo5beginE:
	.zero		1
	.type		_ZN39_INTERNAL_7e65d15b_4_k_cu_cf8546a1_28394cuda3std3__441_GLOBAL__N__7e65d15b_4_k_cu_cf8546a1_28396ignoreE,@object
	.size		_ZN39_INTERNAL_7e65d15b_4_k_cu_cf8546a1_28394cuda3std3__441_GLOBAL__N__7e65d15b_4_k_cu_cf8546a1_28396ignoreE,(_ZN39_INTERNAL_7e65d15b_4_k_cu_cf8546a1_28394cute7productE - _ZN39_INTERNAL_7e65d15b_4_k_cu_cf8546a1_28394cuda3std3__441_GLOBAL__N__7e65d15b_4_k_cu_cf8546a1_28396ignoreE)
_ZN39_INTERNAL_7e65d15b_4_k_cu_cf8546a1_28394cuda3std3__441_GLOBAL__N__7e65d15b_4_k_cu_cf8546a1_28396ignoreE:
	.zero		1
	.type		_ZN39_INTERNAL_7e65d15b_4_k_cu_cf8546a1_28394cute7productE,@object
	.size		_ZN39_INTERNAL_7e65d15b_4_k_cu_cf8546a1_28394cute7productE,(_ZN39_INTERNAL_7e65d15b_4_k_cu_cf8546a1_28394cuda3std3__45__cpo3endE - _ZN39_INTERNAL_7e65d15b_4_k_cu_cf8546a1_28394cute7productE)
_ZN39_INTERNAL_7e65d15b_4_k_cu_cf8546a1_28394cute7productE:
	.zero		1
	.type		_ZN39_INTERNAL_7e65d15b_4_k_cu_cf8546a1_28394cuda3std3__45__cpo3endE,@object
	.size		_ZN39_INTERNAL_7e65d15b_4_k_cu_cf8546a1_28394cuda3std3__45__cpo3endE,(_ZN39_INTERNAL_7e65d15b_4_k_cu_cf8546a1_28394cuda3std3__419piecewise_constructE - _ZN39_INTERNAL_7e65d15b_4_k_cu_cf8546a1_28394cuda3std3__45__cpo3endE)
_ZN39_INTERNAL_7e65d15b_4_k_cu_cf8546a1_28394cuda3std3__45__cpo3endE:
	.zero		1
	.type		_ZN39_INTERNAL_7e65d15b_4_k_cu_cf8546a1_28394cuda3std3__419piecewise_constructE,@object
	.size		_ZN39_INTERNAL_7e65d15b_4_k_cu_cf8546a1_28394cuda3std3__419piecewise_constructE,(_ZN39_INTERNAL_7e65d15b_4_k_cu_cf8546a1_28394cuda3std3__45__cpo4cendE - _ZN39_INTERNAL_7e65d15b_4_k_cu_cf8546a1_28394cuda3std3__419piecewise_constructE)
_ZN39_INTERNAL_7e65d15b_4_k_cu_cf8546a1_28394cuda3std3__419piecewise_constructE:
	.zero		1
	.type		_ZN39_INTERNAL_7e65d15b_4_k_cu_cf8546a1_28394cuda3std3__45__cpo4cendE,@object
	.size		_ZN39_INTERNAL_7e65d15b_4_k_cu_cf8546a1_28394cuda3std3__45__cpo4cendE,(_ZN39_INTERNAL_7e65d15b_4_k_cu_cf8546a1_28394cuda3std6ranges3__45__cpo4swapE - _ZN39_INTERNAL_7e65d15b_4_k_cu_cf8546a1_28394cuda3std3__45__cpo4cendE)
_ZN39_INTERNAL_7e65d15b_4_k_cu_cf8546a1_28394cuda3std3__45__cpo4cendE:
	.zero		1
	.type		_ZN39_INTERNAL_7e65d15b_4_k_cu_cf8546a1_28394cuda3std6ranges3__45__cpo4swapE,@object
	.size		_ZN39_INTERNAL_7e65d15b_4_k_cu_cf8546a1_28394cuda3std6ranges3__45__cpo4swapE,(.L_8 - _ZN39_INTERNAL_7e65d15b_4_k_cu_cf8546a1_28394cuda3std6ranges3__45__cpo4swapE)
_ZN39_INTERNAL_7e65d15b_4_k_cu_cf8546a1_28394cuda3std6ranges3__45__cpo4swapE:
	.zero		1
.L_8:


//--------------------- .nv.constant0._ZN7cutlass13device_kernelINS_4gemm6kernel13GemmUniversalIN4cute5tupleIJiiiiEEENS1_10collective13CollectiveMmaINS1_34MainloopSm90TmaGmmaWarpSpecializedILi3ENS5_IJNS4_1CILi1EEENSA_ILi2EEESB_EEENS1_35KernelTmaWarpSpecializedCooperativeEEENS5_IJNSA_ILi128EEESG_SG_EEENS_6half_tENS5_IJlSB_lEEESI_SJ_NS4_8TiledMMAINS4_8MMA_AtomIJNS4_4SM904GMMA26MMA_64x128x16_F32F16F16_SSILNSN_5MajorE0ELSP_0ELNSN_7ScaleInE1ELSQ_1EEEEEENS4_6LayoutINS5_IJSC_SB_SB_EEENS5_IJSB_NSA_ILi0EEESV_EEEEENS5_IJNS4_10UnderscoreESY_SY_EEEEENS4_23SM90_TMA_LOAD_MULTICASTENS4_14ComposedLayoutINS4_7SwizzleILi3ELi4ELi3EEENS4_18smem_ptr_flag_bitsILi16EEENST_INS5_IJNSA_ILi8EEENSA_ILi64EEEEEENS5_IJS18_SB_EEEEEEEvNS4_8identityENS4_13SM90_TMA_LOADES1C_vS1D_EENS_8epilogue10collective6detail29Sm90TmaWarpSpecializedAdapterINS1H_15DefaultEpilogueISI_SJ_SJ_NS1G_6thread17LinearCombinationISI_Li1EffLNS1L_9ScaleType4KindE0ELNS_15FloatRoundStyleE2ESI_EENS1_15EpilogueDefaultEEEEEvvEEEEvNT_6ParamsE --------------------------
	.section	.nv.constant0._ZN7cutlass13device_kernelINS_4gemm6kernel13GemmUniversalIN4cute5tupleIJiiiiEEENS1_10collective13CollectiveMmaINS1_34MainloopSm90TmaGmmaWarpSpecializedILi3ENS5_IJNS4_1CILi1EEENSA_ILi2EEESB_EEENS1_35KernelTmaWarpSpecializedCooperativeEEENS5_IJNSA_ILi128EEESG_SG_EEENS_6half_tENS5_IJlSB_lEEESI_SJ_NS4_8TiledMMAINS4_8MMA_AtomIJNS4_4SM904GMMA26MMA_64x128x16_F32F16F16_SSILNSN_5MajorE0ELSP_0ELNSN_7ScaleInE1ELSQ_1EEEEEENS4_6LayoutINS5_IJSC_SB_SB_EEENS5_IJSB_NSA_ILi0EEESV_EEEEENS5_IJNS4_10UnderscoreESY_SY_EEEEENS4_23SM90_TMA_LOAD_MULTICASTENS4_14ComposedLayoutINS4_7SwizzleILi3ELi4ELi3EEENS4_18smem_ptr_flag_bitsILi16EEENST_INS5_IJNSA_ILi8EEENSA_ILi64EEEEEENS5_IJS18_SB_EEEEEEEvNS4_8identityENS4_13SM90_TMA_LOADES1C_vS1D_EENS_8epilogue10collective6detail29Sm90TmaWarpSpecializedAdapterINS1H_15DefaultEpilogueISI_SJ_SJ_NS1G_6thread17LinearCombinationISI_Li1EffLNS1L_9ScaleType4KindE0ELNS_15FloatRoundStyleE2ESI_EENS1_15EpilogueDefaultEEEEEvvEEEEvNT_6ParamsE,"a",@progbits
	.sectionflags	@""
	.align	4
.nv.constant0._ZN7cutlass13device_kernelINS_4gemm6kernel13GemmUniversalIN4cute5tupleIJiiiiEEENS1_10collective13CollectiveMmaINS1_34MainloopSm90TmaGmmaWarpSpecializedILi3ENS5_IJNS4_1CILi1EEENSA_ILi2EEESB_EEENS1_35KernelTmaWarpSpecializedCooperativeEEENS5_IJNSA_ILi128EEESG_SG_EEENS_6half_tENS5_IJlSB_lEEESI_SJ_NS4_8TiledMMAINS4_8MMA_AtomIJNS4_4SM904GMMA26MMA_64x128x16_F32F16F16_SSILNSN_5MajorE0ELSP_0ELNSN_7ScaleInE1ELSQ_1EEEEEENS4_6LayoutINS5_IJSC_SB_SB_EEENS5_IJSB_NSA_ILi0EEESV_EEEEENS5_IJNS4_10UnderscoreESY_SY_EEEEENS4_23SM90_TMA_LOAD_MULTICASTENS4_14ComposedLayoutINS4_7SwizzleILi3ELi4ELi3EEENS4_18smem_ptr_flag_bitsILi16EEENST_INS5_IJNSA_ILi8EEENSA_ILi64EEEEEENS5_IJS18_SB_EEEEEEEvNS4_8identityENS4_13SM90_TMA_LOADES1C_vS1D_EENS_8epilogue10collective6detail29Sm90TmaWarpSpecializedAdapterINS1H_15DefaultEpilogueISI_SJ_SJ_NS1G_6thread17LinearCombinationISI_Li1EffLNS1L_9ScaleType4KindE0ELNS_15FloatRoundStyleE2ESI_EENS1_15EpilogueDefaultEEEEEvvEEEEvNT_6ParamsE:
	.zero		1664


//--------------------- SYMBOLS --------------------------

	.type		.nv.reservedSmem.offset0,@object
	.size		.nv.reservedSmem.offset0,0x4
	.type		__assertfail,@function
